def attn_fwd(
    Q,
    K,
    V,
    Out,
    Lse,
    sm_scale,
    stride_qz,
    stride_qh,
    stride_qm,
    stride_qk,
    stride_kz,
    stride_kh,
    stride_kn,
    stride_kk,
    stride_vz,
    stride_vh,
    stride_vn,
    stride_vk,
    stride_oz,
    stride_oh,
    stride_om,
    stride_ok,
    seqlen_q,
    seqlen_k,
    BLOCK_M: tl.constexpr,
    BLOCK_N: tl.constexpr,
    HEAD_DIM: tl.constexpr,
    CAUSAL: tl.constexpr,
):
    start_m = tl.program_id(0)
    off_hz = tl.program_id(1)
    q_off = off_hz * stride_qh
    k_off = off_hz * stride_kh
    v_off = off_hz * stride_vh
    offs_m = start_m * BLOCK_M + tl.arange(0, BLOCK_M)
    offs_d = tl.arange(0, HEAD_DIM)
    offs_n = tl.arange(0, BLOCK_N)
    q_ptrs = Q + q_off + offs_m[:, None] * stride_qm + offs_d[None, :] * stride_qk
    k_ptrs = K + k_off + offs_d[:, None] * stride_kk + offs_n[None, :] * stride_kn
    v_ptrs = V + v_off + offs_n[:, None] * stride_vn + offs_d[None, :] * stride_vk
    m_i = tl.full([BLOCK_M], float("-inf"), dtype=tl.float32)
    l_i = tl.zeros([BLOCK_M], dtype=tl.float32) + 1.0
    acc = tl.zeros([BLOCK_M, HEAD_DIM], dtype=tl.float32)
    q = tl.load(q_ptrs)
    acc, l_i, m_i = _attn_fwd_inner(
        acc,
        l_i,
        m_i,
        q,
        k_ptrs,
        v_ptrs,
        sm_scale,
        stride_kn,
        stride_vn,
        start_m,
        seqlen_k,
        BLOCK_M,
        BLOCK_N,
        HEAD_DIM,
        CAUSAL,
    )
    acc = acc / l_i[:, None]
    lse = m_i + tl.math.log2(l_i) / 1.4426950408889634
    o_ptrs = (
        Out
        + off_hz * stride_oh
        + offs_m[:, None] * stride_om
        + offs_d[None, :] * stride_ok
    )
    tl.store(o_ptrs, acc.to(Out.dtype.element_ty))
    tl.store(Lse + off_hz * seqlen_q + offs_m, lse)

# config = {"BLOCK_M": 256, "BLOCK_N": 64, "HEAD_DIM": 128, "arch": "sm_90", "causal": true, "dtype": "fp16", "num_stages": 2, "num_warps": 16}
# arch = sm_90


// ===== COMPILED SASS (sm_90a) =====

	.target	sm_90a

	.elftype	@"ET_EXEC"


//--------------------- .note.nv.tkinfo           --------------------------
	.section	.note.nv.tkinfo,"",@"SHT_NOTE"
	.sectionflags	@"SHF_NOTE_NV_TKINFO"
	.tkinfo
        /*0018*/ 	.word	0x00000002
        /*0030*/ 	.string	""
        /*0030*/ 	.string	"ptxas"
        /*0030*/ 	.string	"Cuda compilation tools, release 13.0, V13.0.88"
        /*0030*/ 	.string	"Build cuda_13.0.r13.0/compiler.36424714_0"
        /*0030*/ 	.string	"-v  -suppress-debug-info  -lineinfo  -arch sm_90a "



//--------------------- .note.nv.cuinfo           --------------------------
	.section	.note.nv.cuinfo,"",@"SHT_NOTE"
	.sectionflags	@"SHF_NOTE_NV_CUINFO"
        /*0018*/ 	.short	0x0002
        /*001a*/ 	.short	0x005a
        /*001c*/ 	.short	0x0082
	.zero		2


//--------------------- .nv.info                  --------------------------
	.section	.nv.info,"",@"SHT_CUDA_INFO"
	.align	4


	//----- nvinfo : EIATTR_REGCOUNT
	.align		4
        /*0000*/ 	.byte	0x04, 0x2f
        /*0002*/ 	.short	(.L_2 - .L_1)
	.align		4
.L_1:
        /*0004*/ 	.word	index@(attn_fwd)
        /*0008*/ 	.word	0x00000080


	//----- nvinfo : EIATTR_FRAME_SIZE
	.align		4
.L_2:
        /*000c*/ 	.byte	0x04, 0x11
        /*000e*/ 	.short	(.L_4 - .L_3)
	.align		4
.L_3:
        /*0010*/ 	.word	index@(attn_fwd)
        /*0014*/ 	.word	0x00000158


	//----- nvinfo : EIATTR_MIN_STACK_SIZE
	.align		4
.L_4:
        /*0018*/ 	.byte	0x04, 0x12
        /*001a*/ 	.short	(.L_6 - .L_5)
	.align		4
.L_5:
        /*001c*/ 	.word	index@(attn_fwd)
        /*0020*/ 	.word	0x00000158
.L_6:


//--------------------- .nv.compat                --------------------------
	.section	.nv.compat,"",@"SHT_CUDA_COMPAT_INFO"
	.align	4
        /*0000*/ 	.byte	0x02, 0x09, 0x01, 0x00, 0x02, 0x02, 0x04, 0x00, 0x02, 0x05, 0x05, 0x00, 0x03, 0x07, 0x01, 0x01
        /*0010*/ 	.byte	0x02, 0x03, 0x00, 0x00, 0x02, 0x06, 0x01, 0x00, 0x04, 0x0b, 0x08, 0x00, 0x00, 0x00, 0x00, 0x00
        /*0020*/ 	.byte	0x00, 0x00, 0x00, 0x00


//--------------------- .nv.info.attn_fwd         --------------------------
	.section	.nv.info.attn_fwd,"",@"SHT_CUDA_INFO"
	.sectionflags	@""
	.align	4


	//----- nvinfo : EIATTR_CUDA_API_VERSION
	.align		4
        /*0000*/ 	.byte	0x04, 0x37
        /*0002*/ 	.short	(.L_8 - .L_7)
.L_7:
        /*0004*/ 	.word	0x00000082


	//----- nvinfo : EIATTR_KPARAM_INFO
	.align		4
.L_8:
        /*0008*/ 	.byte	0x04, 0x17
        /*000a*/ 	.short	(.L_10 - .L_9)
.L_9:
        /*000c*/ 	.word	0x00000000
        /*0010*/ 	.short	0x0019
        /*0012*/ 	.short	0x0080
        /*0014*/ 	.byte	0x00, 0xf4, 0x21, 0x00


	//----- nvinfo : EIATTR_KPARAM_INFO
	.align		4
.L_10:
        /*0018*/ 	.byte	0x04, 0x17
        /*001a*/ 	.short	(.L_12 - .L_11)
.L_11:
        /*001c*/ 	.word	0x00000000
        /*0020*/ 	.short	0x0018
        /*0022*/ 	.short	0x0078
        /*0024*/ 	.byte	0x00, 0xf4, 0x21, 0x00


	//----- nvinfo : EIATTR_KPARAM_INFO
	.align		4
.L_12:
        /*0028*/ 	.byte	0x04, 0x17
        /*002a*/ 	.short	(.L_14 - .L_13)
.L_13:
        /*002c*/ 	.word	0x00000000
        /*0030*/ 	.short	0x0017
        /*0032*/ 	.short	0x0070
        /*0034*/ 	.byte	0x00, 0xf0, 0x11, 0x00


	//----- nvinfo : EIATTR_KPARAM_INFO
	.align		4
.L_14:
        /*0038*/ 	.byte	0x04, 0x17
        /*003a*/ 	.short	(.L_16 - .L_15)
.L_15:
        /*003c*/ 	.word	0x00000000
        /*0040*/ 	.short	0x0016
        /*0042*/ 	.short	0x006c
        /*0044*/ 	.byte	0x00, 0xf0, 0x11, 0x00


	//----- nvinfo : EIATTR_KPARAM_INFO
	.align		4
.L_16:
        /*0048*/ 	.byte	0x04, 0x17
        /*004a*/ 	.short	(.L_18 - .L_17)
.L_17:
        /*004c*/ 	.word	0x00000000
        /*0050*/ 	.short	0x0015
        /*0052*/ 	.short	0x0068
        /*0054*/ 	.byte	0x00, 0xf0, 0x11, 0x00


	//----- nvinfo : EIATTR_KPARAM_INFO
	.align		4
.L_18:
        /*0058*/ 	.byte	0x04, 0x17
        /*005a*/ 	.short	(.L_20 - .L_19)
.L_19:
        /*005c*/ 	.word	0x00000000
        /*0060*/ 	.short	0x0014
        /*0062*/ 	.short	0x0064
        /*0064*/ 	.byte	0x00, 0xf0, 0x11, 0x00


	//----- nvinfo : EIATTR_KPARAM_INFO
	.align		4
.L_20:
        /*0068*/ 	.byte	0x04, 0x17
        /*006a*/ 	.short	(.L_22 - .L_21)
.L_21:
        /*006c*/ 	.word	0x00000000
        /*0070*/ 	.short	0x0013
        /*0072*/ 	.short	0x0060
        /*0074*/ 	.byte	0x00, 0xf0, 0x11, 0x00


	//----- nvinfo : EIATTR_KPARAM_INFO
	.align		4
.L_22:
        /*0078*/ 	.byte	0x04, 0x17
        /*007a*/ 	.short	(.L_24 - .L_23)
.L_23:
        /*007c*/ 	.word	0x00000000
        /*0080*/ 	.short	0x0012
        /*0082*/ 	.short	0x005c
        /*0084*/ 	.byte	0x00, 0xf0, 0x11, 0x00


	//----- nvinfo : EIATTR_KPARAM_INFO
	.align		4
.L_24:
        /*0088*/ 	.byte	0x04, 0x17
        /*008a*/ 	.short	(.L_26 - .L_25)
.L_25:
        /*008c*/ 	.word	0x00000000
        /*0090*/ 	.short	0x0011
        /*0092*/ 	.short	0x0058
        /*0094*/ 	.byte	0x00, 0xf0, 0x11, 0x00


	//----- nvinfo : EIATTR_KPARAM_INFO
	.align		4
.L_26:
        /*0098*/ 	.byte	0x04, 0x17
        /*009a*/ 	.short	(.L_28 - .L_27)
.L_27:
        /*009c*/ 	.word	0x00000000
        /*00a0*/ 	.short	0x0010
        /*00a2*/ 	.short	0x0054
        /*00a4*/ 	.byte	0x00, 0xf0, 0x11, 0x00


	//----- nvinfo : EIATTR_KPARAM_INFO
	.align		4
.L_28:
        /*00a8*/ 	.byte	0x04, 0x17
        /*00aa*/ 	.short	(.L_30 - .L_29)
.L_29:
        /*00ac*/ 	.word	0x00000000
        /*00b0*/ 	.short	0x000f
        /*00b2*/ 	.short	0x0050
        /*00b4*/ 	.byte	0x00, 0xf0, 0x11, 0x00


	//----- nvinfo : EIATTR_KPARAM_INFO
	.align		4
.L_30:
        /*00b8*/ 	.byte	0x04, 0x17
        /*00ba*/ 	.short	(.L_32 - .L_31)
.L_31:
        /*00bc*/ 	.word	0x00000000
        /*00c0*/ 	.short	0x000e
        /*00c2*/ 	.short	0x004c
        /*00c4*/ 	.byte	0x00, 0xf0, 0x11, 0x00


	//----- nvinfo : EIATTR_KPARAM_INFO
	.align		4
.L_32:
        /*00c8*/ 	.byte	0x04, 0x17
        /*00ca*/ 	.short	(.L_34 - .L_33)
.L_33:
        /*00cc*/ 	.word	0x00000000
        /*00d0*/ 	.short	0x000d
        /*00d2*/ 	.short	0x0048
        /*00d4*/ 	.byte	0x00, 0xf0, 0x11, 0x00


	//----- nvinfo : EIATTR_KPARAM_INFO
	.align		4
.L_34:
        /*00d8*/ 	.byte	0x04, 0x17
        /*00da*/ 	.short	(.L_36 - .L_35)
.L_35:
        /*00dc*/ 	.word	0x00000000
        /*00e0*/ 	.short	0x000c
        /*00e2*/ 	.short	0x0044
        /*00e4*/ 	.byte	0x00, 0xf0, 0x11, 0x00


	//----- nvinfo : EIATTR_KPARAM_INFO
	.align		4
.L_36:
        /*00e8*/ 	.byte	0x04, 0x17
        /*00ea*/ 	.short	(.L_38 - .L_37)
.L_37:
        /*00ec*/ 	.word	0x00000000
        /*00f0*/ 	.short	0x000b
        /*00f2*/ 	.short	0x0040
        /*00f4*/ 	.byte	0x00, 0xf0, 0x11, 0x00


	//----- nvinfo : EIATTR_KPARAM_INFO
	.align		4
.L_38:
        /*00f8*/ 	.byte	0x04, 0x17
        /*00fa*/ 	.short	(.L_40 - .L_39)
.L_39:
        /*00fc*/ 	.word	0x00000000
        /*0100*/ 	.short	0x000a
        /*0102*/ 	.short	0x003c
        /*0104*/ 	.byte	0x00, 0xf0, 0x11, 0x00


	//----- nvinfo : EIATTR_KPARAM_INFO
	.align		4
.L_40:
        /*0108*/ 	.byte	0x04, 0x17
        /*010a*/ 	.short	(.L_42 - .L_41)
.L_41:
        /*010c*/ 	.word	0x00000000
        /*0110*/ 	.short	0x0009
        /*0112*/ 	.short	0x0038
        /*0114*/ 	.byte	0x00, 0xf0, 0x11, 0x00


	//----- nvinfo : EIATTR_KPARAM_INFO
	.align		4
.L_42:
        /*0118*/ 	.byte	0x04, 0x17
        /*011a*/ 	.short	(.L_44 - .L_43)
.L_43:
        /*011c*/ 	.word	0x00000000
        /*0120*/ 	.short	0x0008
        /*0122*/ 	.short	0x0034
        /*0124*/ 	.byte	0x00, 0xf0, 0x11, 0x00


	//----- nvinfo : EIATTR_KPARAM_INFO
	.align		4
.L_44:
        /*0128*/ 	.byte	0x04, 0x17
        /*012a*/ 	.short	(.L_46 - .L_45)
.L_45:
        /*012c*/ 	.word	0x00000000
        /*0130*/ 	.short	0x0007
        /*0132*/ 	.short	0x0030
        /*0134*/ 	.byte	0x00, 0xf0, 0x11, 0x00


	//----- nvinfo : EIATTR_KPARAM_INFO
	.align		4
.L_46:
        /*0138*/ 	.byte	0x04, 0x17
        /*013a*/ 	.short	(.L_48 - .L_47)
.L_47:
        /*013c*/ 	.word	0x00000000
        /*0140*/ 	.short	0x0006
        /*0142*/ 	.short	0x002c
        /*0144*/ 	.byte	0x00, 0xf0, 0x11, 0x00


	//----- nvinfo : EIATTR_KPARAM_INFO
	.align		4
.L_48:
        /*0148*/ 	.byte	0x04, 0x17
        /*014a*/ 	.short	(.L_50 - .L_49)
.L_49:
        /*014c*/ 	.word	0x00000000
        /*0150*/ 	.short	0x0005
        /*0152*/ 	.short	0x0028
        /*0154*/ 	.byte	0x00, 0xf0, 0x11, 0x00


	//----- nvinfo : EIATTR_KPARAM_INFO
	.align		4
.L_50:
        /*0158*/ 	.byte	0x04, 0x17
        /*015a*/ 	.short	(.L_52 - .L_51)
.L_51:
        /*015c*/ 	.word	0x00000000
        /*0160*/ 	.short	0x0004
        /*0162*/ 	.short	0x0020
        /*0164*/ 	.byte	0x00, 0xf4, 0x21, 0x00


	//----- nvinfo : EIATTR_KPARAM_INFO
	.align		4
.L_52:
        /*0168*/ 	.byte	0x04, 0x17
        /*016a*/ 	.short	(.L_54 - .L_53)
.L_53:
        /*016c*/ 	.word	0x00000000
        /*0170*/ 	.short	0x0003
        /*0172*/ 	.short	0x0018
        /*0174*/ 	.byte	0x00, 0xf4, 0x21, 0x00


	//----- nvinfo : EIATTR_KPARAM_INFO
	.align		4
.L_54:
        /*0178*/ 	.byte	0x04, 0x17
        /*017a*/ 	.short	(.L_56 - .L_55)
.L_55:
        /*017c*/ 	.word	0x00000000
        /*0180*/ 	.short	0x0002
        /*0182*/ 	.short	0x0010
        /*0184*/ 	.byte	0x00, 0xf4, 0x21, 0x00


	//----- nvinfo : EIATTR_KPARAM_INFO
	.align		4
.L_56:
        /*0188*/ 	.byte	0x04, 0x17
        /*018a*/ 	.short	(.L_58 - .L_57)
.L_57:
        /*018c*/ 	.word	0x00000000
        /*0190*/ 	.short	0x0001
        /*0192*/ 	.short	0x0008
        /*0194*/ 	.byte	0x00, 0xf4, 0x21, 0x00


	//----- nvinfo : EIATTR_KPARAM_INFO
	.align		4
.L_58:
        /*0198*/ 	.byte	0x04, 0x17
        /*019a*/ 	.short	(.L_60 - .L_59)
.L_59:
        /*019c*/ 	.word	0x00000000
        /*01a0*/ 	.short	0x0000
        /*01a2*/ 	.short	0x0000
        /*01a4*/ 	.byte	0x00, 0xf4, 0x21, 0x00


	//----- nvinfo : EIATTR_SPARSE_MMA_MASK
	.align		4
.L_60:
        /*01a8*/ 	.byte	0x03, 0x50
        /*01aa*/ 	.short	0x0000


	//----- nvinfo : EIATTR_MAXREG_COUNT
	.align		4
        /*01ac*/ 	.byte	0x03, 0x1b
        /*01ae*/ 	.short	0x0080


	//----- nvinfo : EIATTR_NUM_BARRIERS
	.align		4
        /*01b0*/ 	.byte	0x02, 0x4c
        /*01b2*/ 	.byte	0x01
	.zero		1


	//----- nvinfo : EIATTR_ANNOTATIONS
	.align		4
        /*01b4*/ 	.byte	0x04, 0x55
        /*01b6*/ 	.short	(.L_62 - .L_61)


	//   ....[0]....
.L_61:
        /*01b8*/ 	.word	0x00000001
        /*01bc*/ 	.byte	0x90, 0x12, 0x00, 0x00, 0x01, 0x00, 0x00, 0x00, 0xe0, 0x16, 0x00, 0x00, 0x01, 0x00, 0x00, 0x00
        /* <DEDUP_REMOVED lines=49> */
        /*04dc*/ 	.byte	0xf0, 0x52, 0x00, 0x00, 0x01, 0x00, 0x00, 0x00, 0x90, 0x56, 0x00, 0x00


	//----- nvinfo : EIATTR_MERCURY_ISA_VERSION
	.align		4
.L_62:
        /*04e8*/ 	.byte	0x03, 0x5f
        /*04ea*/ 	.short	0x0101


	//----- nvinfo : EIATTR_COOP_GROUP_MASK_REGIDS
	.align		4
        /*04ec*/ 	.byte	0x04, 0x29
        /*04ee*/ 	.short	(.L_64 - .L_63)


	//   ....[0]....
.L_63:
        /*04f0*/ 	.word	0xffffffff


	//   ....[1]....
        /*04f4*/ 	.word	0xffffffff


	//   ....[2]....
        /*04f8*/ 	.word	0xffffffff


	//   ....[3]....
        /*04fc*/ 	.word	0xffffffff


	//   ....[4]....
        /*0500*/ 	.word	0xffffffff


	//   ....[5]....
        /*0504*/ 	.word	0xffffffff


	//   ....[6]....
        /*0508*/ 	.word	0xffffffff


	//   ....[7]....
        /*050c*/ 	.word	0xffffffff


	//----- nvinfo : EIATTR_COOP_GROUP_INSTR_OFFSETS
	.align		4
.L_64:
        /*0510*/ 	.byte	0x04, 0x28
        /*0512*/ 	.short	(.L_66 - .L_65)


	//   ....[0]....
.L_65:
        /*0514*/ 	.word	0x00003e30


	//   ....[1]....
        /*0518*/ 	.word	0x00003f70


	//   ....[2]....
        /*051c*/ 	.word	0x00004360


	//   ....[3]....
        /*0520*/ 	.word	0x00004380


	//   ....[4]....
        /*0524*/ 	.word	0x00005170


	//   ....[5]....
        /*0528*/ 	.word	0x00005180


	//   ....[6]....
        /*052c*/ 	.word	0x000051c0


	//   ....[7]....
        /*0530*/ 	.word	0x000051d0


	//----- nvinfo : EIATTR_EXIT_INSTR_OFFSETS
	.align		4
.L_66:
        /*0534*/ 	.byte	0x04, 0x1c
        /*0536*/ 	.short	(.L_68 - .L_67)


	//   ....[0]....
.L_67:
        /*0538*/ 	.word	0x00008030


	//   ....[1]....
        /*053c*/ 	.word	0x00008060


	//----- nvinfo : EIATTR_REQNTID
	.align		4
.L_68:
        /*0540*/ 	.byte	0x04, 0x10
        /*0542*/ 	.short	(.L_70 - .L_69)
.L_69:
        /*0544*/ 	.word	0x00000200
        /*0548*/ 	.word	0x00000001
        /*054c*/ 	.word	0x00000001


	//----- nvinfo : EIATTR_CBANK_PARAM_SIZE
	.align		4
.L_70:
        /*0550*/ 	.byte	0x03, 0x19
        /*0552*/ 	.short	0x0088


	//----- nvinfo : EIATTR_PARAM_CBANK
	.align		4
        /*0554*/ 	.byte	0x04, 0x0a
        /*0556*/ 	.short	(.L_72 - .L_71)
	.align		4
.L_71:
        /*0558*/ 	.word	index@(.nv.constant0.attn_fwd)
        /*055c*/ 	.short	0x0210
        /*055e*/ 	.short	0x0088


	//----- nvinfo : EIATTR_SW_WAR
	.align		4
.L_72:
        /*0560*/ 	.byte	0x04, 0x36
        /*0562*/ 	.short	(.L_74 - .L_73)
.L_73:
        /*0564*/ 	.word	0x00000008
.L_74:


//--------------------- .nv.callgraph             --------------------------
	.section	.nv.callgraph,"",@"SHT_CUDA_CALLGRAPH"
	.align	4
	.sectionentsize	8
	.align		4
        /*0000*/ 	.word	0x00000000
	.align		4
        /*0004*/ 	.word	0xffffffff
	.align		4
        /*0008*/ 	.word	0x00000000
	.align		4
        /*000c*/ 	.word	0xfffffffe
	.align		4
        /*0010*/ 	.word	0x00000000
	.align		4
        /*0014*/ 	.word	0xfffffffd
	.align		4
        /*0018*/ 	.word	0x00000000
	.align		4
        /*001c*/ 	.word	0xfffffffc


//--------------------- .nv.constant4             --------------------------
	.section	.nv.constant4,"a",@progbits
	.align	8
	.align		8
.nv.constant4:
        /*0000*/ 	.dword	_$_str


//--------------------- .text.attn_fwd            --------------------------
	.section	.text.attn_fwd,"ax",@progbits
	.align	128
        .global         attn_fwd
        .type           attn_fwd,@function
        .size           attn_fwd,(.L_x_3 - attn_fwd)
        .other          attn_fwd,@"STO_CUDA_ENTRY STV_DEFAULT"
attn_fwd:
.text.attn_fwd:
[----:B------:R-:W0:Y:S01]  /*0000*/  LDC R1, c[0x0][0x28] ;  /* 0x00000a00ff017b82 */ /* 0x000e220000000800 */
[----:B------:R-:W1:Y:S07]  /*0010*/  S2R R120, SR_TID.X ;  /* 0x0000000000787919 */ /* 0x000e6e0000002100 */
[----:B------:R-:W2:Y:S01]  /*0020*/  S2UR UR46, SR_CTAID.Y ;  /* 0x00000000002e79c3 */ /* 0x000ea20000002600 */
[----:B------:R-:W-:Y:S01]  /*0030*/  ULDC.64 UR4, c[0x0][0x240] ;  /* 0x0000900000047ab9 */ /* 0x000fe20000000a00 */
[----:B------:R-:W-:Y:S01]  /*0040*/  ULDC.64 UR44, c[0x0][0x208] ;  /* 0x00008200002c7ab9 */ /* 0x000fe20000000a00 */
[----:B------:R-:W3:Y:S01]  /*0050*/  S2R R0, SR_CTAID.X ;  /* 0x0000000000007919 */ /* 0x000ee20000002500 */
[----:B0-----:R-:W-:-:S04]  /*0060*/  VIADD R1, R1, 0xfffffea8 ;  /* 0xfffffea801017836 */ /* 0x001fc80000000000 */
[----:B------:R-:W0:Y:S08]  /*0070*/  LDC R8, c[0x0][0x248] ;  /* 0x00009200ff087b82 */ /* 0x000e300000000800 */
[----:B------:R-:W4:Y:S01]  /*0080*/  LDC.64 R6, c[0x0][0x210] ;  /* 0x00008400ff067b82 */ /* 0x000f220000000a00 */
[----:B--2---:R-:W-:-:S04]  /*0090*/  UIMAD UR4, UR46, UR4, URZ ;  /* 0x000000042e0472a4 */ /* 0x004fc8000f8e023f */
[----:B------:R-:W-:Y:S01]  /*00a0*/  USHF.L.U32 UR6, UR4, 0x1, URZ ;  /* 0x0000000104067899 */ /* 0x000fe2000800063f */
[----:B-1----:R-:W-:Y:S02]  /*00b0*/  SHF.R.U32.HI R5, RZ, 0x8, R120 ;  /* 0x00000008ff057819 */ /* 0x002fe40000011678 */
[----:B---3--:R-:W-:Y:S02]  /*00c0*/  PRMT R2, R120, 0x6540, R0 ;  /* 0x0000654078027816 */ /* 0x008fe40000000000 */
[----:B------:R-:W-:-:S03]  /*00d0*/  SGXT.U32 R5, R5, 0x1 ;  /* 0x000000010505781a */ /* 0x000fc60000000000 */
[----:B------:R-:W-:Y:S01]  /*00e0*/  IMAD R0, R2, UR5, RZ ;  /* 0x0000000502007c24 */ /* 0x000fe2000f8e02ff */
[----:B------:R-:W-:Y:S01]  /*00f0*/  UIMAD.WIDE UR4, UR4, 0x2, URZ ;  /* 0x00000002040478a5 */ /* 0x000fe2000f8e023f */
[----:B0-----:R-:W-:Y:S02]  /*0100*/  IMAD R5, R5, R8, RZ ;  /* 0x0000000805057224 */ /* 0x001fe400078e02ff */
[C---:B------:R-:W-:Y:S02]  /*0110*/  IMAD.SHL.U32 R3, R0.reuse, 0x2, RZ ;  /* 0x0000000200037824 */ /* 0x040fe400078e00ff */
[----:B------:R-:W-:-:S03]  /*0120*/  IMAD.HI R0, R0, 0x2, RZ ;  /* 0x0000000200007827 */ /* 0x000fc600078e02ff */
[----:B----4-:R-:W-:Y:S01]  /*0130*/  IADD3 R3, P0, P1, R3, UR6, R6 ;  /* 0x0000000603037c10 */ /* 0x010fe2000f91e006 */
[----:B------:R-:W-:-:S03]  /*0140*/  IMAD R9, R8, 0x2, R5 ;  /* 0x0000000208097824 */ /* 0x000fc600078e0205 */
[----:B------:R-:W-:Y:S01]  /*0150*/  IADD3.X R0, R0, UR5, R7, P0, P1 ;  /* 0x0000000500007c10 */ /* 0x000fe200087e2407 */
[C---:B------:R-:W-:Y:S01]  /*0160*/  IMAD R13, R8.reuse, 0x2, R9 ;  /* 0x00000002080d7824 */ /* 0x040fe200078e0209 */
[-C--:B------:R-:W-:Y:S02]  /*0170*/  LEA R6, P0, R5, R3.reuse, 0x1 ;  /* 0x0000000305067211 */ /* 0x080fe400078008ff */
[-C--:B------:R-:W-:Y:S02]  /*0180*/  LEA R10, P1, R9, R3.reuse, 0x1 ;  /* 0x00000003090a7211 */ /* 0x080fe400078208ff */
[-C--:B------:R-:W-:Y:S01]  /*0190*/  LEA.HI.X.SX32 R7, R5, R0.reuse, 0x1, P0 ;  /* 0x0000000005077211 */ /* 0x080fe200000f0eff */
[C---:B------:R-:W-:Y:S01]  /*01a0*/  IMAD R5, R8.reuse, 0x2, R13 ;  /* 0x0000000208057824 */ /* 0x040fe200078e020d */
[-C--:B------:R-:W-:Y:S02]  /*01b0*/  LEA.HI.X.SX32 R11, R9, R0.reuse, 0x1, P1 ;  /* 0x00000000090b7211 */ /* 0x080fe400008f0eff */
[CC--:B------:R-:W-:Y:S01]  /*01c0*/  LEA R12, P0, R13.reuse, R3.reuse, 0x1 ;  /* 0x000000030d0c7211 */ /* 0x0c0fe200078008ff */
[C---:B------:R-:W-:Y:S01]  /*01d0*/  IMAD R9, R8.reuse, 0x2, R5 ;  /* 0x0000000208097824 */ /* 0x040fe200078e0205 */
[----:B------:R-:W2:Y:S02]  /*01e0*/  LDG.E.U16 R2, desc[UR44][R6.64] ;  /* 0x0000002c06027981 */ /* 0x000ea4000c1e1500 */
[----:B------:R-:W-:Y:S01]  /*01f0*/  LEA.HI.X.SX32 R13, R13, R0, 0x1, P0 ;  /* 0x000000000d0d7211 */ /* 0x000fe200000f0eff */
[----:B------:R-:W-:Y:S01]  /*0200*/  IMAD R19, R8, 0x2, R9 ;  /* 0x0000000208137824 */ /* 0x000fe200078e0209 */
[-C--:B------:R-:W-:Y:S01]  /*0210*/  LEA R16, P1, R9, R3.reuse, 0x1 ;  /* 0x0000000309107211 */ /* 0x080fe200078208ff */
[----:B------:R0:W3:Y:S01]  /*0220*/  LDG.E.U16 R4, desc[UR44][R10.64] ;  /* 0x0000002c0a047981 */ /* 0x0000e2000c1e1500 */
[----:B------:R-:W-:-:S02]  /*0230*/  LEA R14, P0, R5, R3, 0x1 ;  /* 0x00000003050e7211 */ /* 0x000fc400078008ff */
[-C--:B------:R-:W-:Y:S01]  /*0240*/  LEA.HI.X.SX32 R17, R9, R0.reuse, 0x1, P1 ;  /* 0x0000000009117211 */ /* 0x080fe200008f0eff */
[C---:B------:R-:W-:Y:S01]  /*0250*/  IMAD R9, R8.reuse, 0x2, R19 ;  /* 0x0000000208097824 */ /* 0x040fe200078e0213 */
[-C--:B------:R-:W-:Y:S02]  /*0260*/  LEA.HI.X.SX32 R15, R5, R0.reuse, 0x1, P0 ;  /* 0x00000000050f7211 */ /* 0x080fe400000f0eff */
[CC--:B------:R-:W-:Y:S01]  /*0270*/  LEA R18, P0, R19.reuse, R3.reuse, 0x1 ;  /* 0x0000000313127211 */ /* 0x0c0fe200078008ff */
[----:B------:R1:W4:Y:S01]  /*0280*/  LDG.E.U16 R5, desc[UR44][R12.64] ;  /* 0x0000002c0c057981 */ /* 0x000322000c1e1500 */
[C---:B0-----:R-:W-:Y:S02]  /*0290*/  IMAD R11, R8.reuse, 0x2, R9 ;  /* 0x00000002080b7824 */ /* 0x041fe400078e0209 */
[----:B------:R-:W-:Y:S01]  /*02a0*/  LEA.HI.X.SX32 R19, R19, R0, 0x1, P0 ;  /* 0x0000000013137211 */ /* 0x000fe200000f0eff */
[----:B------:R0:W5:Y:S01]  /*02b0*/  LDG.E.U16 R6, desc[UR44][R14.64] ;  /* 0x0000002c0e067981 */ /* 0x000162000c1e1500 */
[----:B------:R-:W-:Y:S01]  /*02c0*/  LEA R20, P0, R9, R3, 0x1 ;  /* 0x0000000309147211 */ /* 0x000fe200078008ff */
[----:B------:R-:W-:-:S02]  /*02d0*/  IMAD R25, R8, 0x2, R11 ;  /* 0x0000000208197824 */ /* 0x000fc400078e020b */
[----:B------:R0:W3:Y:S01]  /*02e0*/  LDG.E.U16 R7, desc[UR44][R16.64] ;  /* 0x0000002c10077981 */ /* 0x0000e2000c1e1500 */
[-C--:B------:R-:W-:Y:S01]  /*02f0*/  LEA.HI.X.SX32 R21, R9, R0.reuse, 0x1, P0 ;  /* 0x0000000009157211 */ /* 0x080fe200000f0eff */
[C---:B-1----:R-:W-:Y:S01]  /*0300*/  IMAD R13, R8.reuse, 0x2, R25 ;  /* 0x00000002080d7824 */ /* 0x042fe200078e0219 */
[-C--:B------:R-:W-:Y:S01]  /*0310*/  LEA R22, P0, R11, R3.reuse, 0x1 ;  /* 0x000000030b167211 */ /* 0x080fe200078008ff */
[----:B------:R1:W4:Y:S01]  /*0320*/  LDG.E.U16 R9, desc[UR44][R18.64] ;  /* 0x0000002c12097981 */ /* 0x000322000c1e1500 */
[-C--:B------:R-:W-:Y:S01]  /*0330*/  LEA R24, P1, R25, R3.reuse, 0x1 ;  /* 0x0000000319187211 */ /* 0x080fe200078208ff */
[C---:B0-----:R-:W-:Y:S01]  /*0340*/  IMAD R15, R8.reuse, 0x2, R13 ;  /* 0x00000002080f7824 */ /* 0x041fe200078e020d */
[-C--:B------:R-:W-:Y:S01]  /*0350*/  LEA.HI.X.SX32 R23, R11, R0.reuse, 0x1, P0 ;  /* 0x000000000b177211 */ /* 0x080fe200000f0eff */
[----:B------:R0:W5:Y:S01]  /*0360*/  LDG.E.U16 R10, desc[UR44][R20.64] ;  /* 0x0000002c140a7981 */ /* 0x000162000c1e1500 */
[----:B------:R-:W-:Y:S01]  /*0370*/  LEA R26, P0, R13, R3, 0x1 ;  /* 0x000000030d1a7211 */ /* 0x000fe200078008ff */
[----:B------:R-:W-:Y:S01]  /*0380*/  IMAD R17, R8, 0x2, R15 ;  /* 0x0000000208117824 */ /* 0x000fe200078e020f */
[-C--:B------:R-:W-:Y:S01]  /*0390*/  LEA.HI.X.SX32 R25, R25, R0.reuse, 0x1, P1 ;  /* 0x0000000019197211 */ /* 0x080fe200008f0eff */
[----:B------:R0:W5:Y:S01]  /*03a0*/  LDG.E.U16 R11, desc[UR44][R22.64] ;  /* 0x0000002c160b7981 */ /* 0x000162000c1e1500 */
[----:B------:R-:W-:-:S02]  /*03b0*/  LEA.HI.X.SX32 R27, R13, R0, 0x1, P0 ;  /* 0x000000000d1b7211 */ /* 0x000fc400000f0eff */
[CC--:B-1----:R-:W-:Y:S01]  /*03c0*/  LEA R18, P0, R15.reuse, R3.reuse, 0x1 ;  /* 0x000000030f127211 */ /* 0x0c2fe200078008ff */
[----:B------:R-:W4:Y:S03]  /*03d0*/  LDG.E.U16 R12, desc[UR44][R24.64] ;  /* 0x0000002c180c7981 */ /* 0x000f26000c1e1500 */
[-C--:B------:R-:W-:Y:S01]  /*03e0*/  LEA.HI.X.SX32 R19, R15, R0.reuse, 0x1, P0 ;  /* 0x000000000f137211 */ /* 0x080fe200000f0eff */
[C---:B------:R-:W-:Y:S01]  /*03f0*/  IMAD R15, R8.reuse, 0x2, R17 ;  /* 0x00000002080f7824 */ /* 0x040fe200078e0211 */
[CC--:B0-----:R-:W-:Y:S01]  /*0400*/  LEA R20, P0, R17.reuse, R3.reuse, 0x1 ;  /* 0x0000000311147211 */ /* 0x0c1fe200078008ff */
[----:B------:R0:W5:Y:S02]  /*0410*/  LDG.E.U16 R13, desc[UR44][R26.64] ;  /* 0x0000002c1a0d7981 */ /* 0x000164000c1e1500 */
[C---:B------:R-:W-:Y:S01]  /*0420*/  IMAD R31, R8.reuse, 0x2, R15 ;  /* 0x00000002081f7824 */ /* 0x040fe200078e020f */
[----:B------:R-:W-:Y:S01]  /*0430*/  LEA.HI.X.SX32 R21, R17, R0, 0x1, P0 ;  /* 0x0000000011157211 */ /* 0x000fe200000f0eff */
[----:B------:R-:W5:Y:S01]  /*0440*/  LDG.E.U16 R14, desc[UR44][R18.64] ;  /* 0x0000002c120e7981 */ /* 0x000f62000c1e1500 */
[-C--:B------:R-:W-:Y:S01]  /*0450*/  LEA R28, P1, R15, R3.reuse, 0x1 ;  /* 0x000000030f1c7211 */ /* 0x080fe200078208ff */
[----:B------:R-:W-:Y:S01]  /*0460*/  IMAD R17, R8, 0x2, R31 ;  /* 0x0000000208117824 */ /* 0x000fe200078e021f */
[----:B------:R-:W-:-:S03]  /*0470*/  LEA R22, P0, R31, R3, 0x1 ;  /* 0x000000031f167211 */ /* 0x000fc600078008ff */
[----:B0-----:R-:W-:Y:S01]  /*0480*/  IMAD R27, R8, 0x2, R17 ;  /* 0x00000002081b7824 */ /* 0x001fe200078e0211 */
[----:B------:R-:W-:-:S03]  /*0490*/  LEA.HI.X.SX32 R23, R31, R0, 0x1, P0 ;  /* 0x000000001f177211 */ /* 0x000fc600000f0eff */
[C---:B------:R-:W-:Y:S01]  /*04a0*/  IMAD R31, R8.reuse, 0x2, R27 ;  /* 0x00000002081f7824 */ /* 0x040fe200078e021b */
[-C--:B------:R-:W-:Y:S02]  /*04b0*/  LEA.HI.X.SX32 R29, R15, R0.reuse, 0x1, P1 ;  /* 0x000000000f1d7211 */ /* 0x080fe400008f0eff */
[CC--:B------:R-:W-:Y:S01]  /*04c0*/  LEA R24, P0, R17.reuse, R3.reuse, 0x1 ;  /* 0x0000000311187211 */ /* 0x0c0fe200078008ff */
[C---:B------:R-:W-:Y:S01]  /*04d0*/  IMAD R33, R8.reuse, 0x2, R31 ;  /* 0x0000000208217824 */ /* 0x040fe200078e021f */
[----:B------:R0:W5:Y:S02]  /*04e0*/  LDG.E.U16 R15, desc[UR44][R20.64] ;  /* 0x0000002c140f7981 */ /* 0x000164000c1e1500 */
[----:B------:R-:W-:Y:S02]  /*04f0*/  LEA.HI.X.SX32 R25, R17, R0, 0x1, P0 ;  /* 0x0000000011197211 */ /* 0x000fe400000f0eff */
[----:B------:R1:W5:Y:S04]  /*0500*/  LDG.E.U16 R17, desc[UR44][R22.64] ;  /* 0x0000002c16117981 */ /* 0x000368000c1e1500 */
[----:B------:R-:W5:Y:S01]  /*0510*/  LDG.E.U16 R16, desc[UR44][R28.64] ;  /* 0x0000002c1c107981 */ /* 0x000f62000c1e1500 */
[----:B0-----:R-:W-:Y:S01]  /*0520*/  IMAD R21, R8, 0x2, R33 ;  /* 0x0000000208157824 */ /* 0x001fe200078e0221 */
[----:B------:R-:W-:-:S02]  /*0530*/  LEA R26, P0, R27, R3, 0x1 ;  /* 0x000000031b1a7211 */ /* 0x000fc400078008ff */
[----:B------:R0:W5:Y:S01]  /*0540*/  LDG.E.U16 R18, desc[UR44][R24.64] ;  /* 0x0000002c18127981 */ /* 0x000162000c1e1500 */
[----:B-1----:R-:W-:Y:S01]  /*0550*/  IMAD R23, R8, 0x2, R21 ;  /* 0x0000000208177824 */ /* 0x002fe200078e0215 */
[----:B------:R-:W-:-:S03]  /*0560*/  LEA.HI.X.SX32 R27, R27, R0, 0x1, P0 ;  /* 0x000000001b1b7211 */ /* 0x000fc600000f0eff */
[C---:B------:R-:W-:Y:S01]  /*0570*/  IMAD R37, R8.reuse, 0x2, R23 ;  /* 0x0000000208257824 */ /* 0x040fe200078e0217 */
[CC--:B------:R-:W-:Y:S01]  /*0580*/  LEA R32, P0, R33.reuse, R3.reuse, 0x1 ;  /* 0x0000000321207211 */ /* 0x0c0fe200078008ff */
[----:B------:R1:W5:Y:S02]  /*0590*/  LDG.E.U16 R19, desc[UR44][R26.64] ;  /* 0x0000002c1a137981 */ /* 0x000364000c1e1500 */
[C---:B0-----:R-:W-:Y:S01]  /*05a0*/  IMAD R25, R8.reuse, 0x2, R37 ;  /* 0x0000000208197824 */ /* 0x041fe200078e0225 */
[----:B------:R-:W-:Y:S02]  /*05b0*/  LEA.HI.X.SX32 R33, R33, R0, 0x1, P0 ;  /* 0x0000000021217211 */ /* 0x000fe400000f0eff */
[----:B------:R-:W-:Y:S01]  /*05c0*/  LEA R28, P0, R21, R3, 0x1 ;  /* 0x00000003151c7211 */ /* 0x000fe200078008ff */
[----:B-1----:R-:W-:-:S03]  /*05d0*/  IMAD R27, R8, 0x2, R25 ;  /* 0x00000002081b7824 */ /* 0x002fc600078e0219 */
[----:B------:R-:W-:Y:S01]  /*05e0*/  LEA.HI.X.SX32 R29, R21, R0, 0x1, P0 ;  /* 0x00000000151d7211 */ /* 0x000fe200000f0eff */
[----:B------:R-:W-:Y:S01]  /*05f0*/  IMAD R39, R8, 0x2, R27 ;  /* 0x0000000208277824 */ /* 0x000fe200078e021b */
[----:B------:R-:W-:-:S03]  /*0600*/  LEA R30, P1, R31, R3, 0x1 ;  /* 0x000000031f1e7211 */ /* 0x000fc600078208ff */
[----:B------:R0:W5:Y:S01]  /*0610*/  LDG.E.U16 R22, desc[UR44][R28.64] ;  /* 0x0000002c1c167981 */ /* 0x000162000c1e1500 */
[----:B------:R-:W-:Y:S01]  /*0620*/  IMAD R41, R8, 0x2, R39 ;  /* 0x0000000208297824 */ /* 0x000fe200078e0227 */
[----:B------:R-:W-:Y:S02]  /*0630*/  LEA.HI.X.SX32 R31, R31, R0, 0x1, P1 ;  /* 0x000000001f1f7211 */ /* 0x000fe400008f0eff */
[----:B------:R-:W5:Y:S01]  /*0640*/  LDG.E.U16 R21, desc[UR44][R32.64] ;  /* 0x0000002c20157981 */ /* 0x000f62000c1e1500 */
[----:B------:R-:W-:-:S03]  /*0650*/  LEA R34, P0, R23, R3, 0x1 ;  /* 0x0000000317227211 */ /* 0x000fc600078008ff */
[----:B------:R1:W5:Y:S01]  /*0660*/  LDG.E.U16 R20, desc[UR44][R30.64] ;  /* 0x0000002c1e147981 */ /* 0x000362000c1e1500 */
[----:B0-----:R-:W-:Y:S01]  /*0670*/  IMAD R29, R8, 0x2, R41 ;  /* 0x00000002081d7824 */ /* 0x001fe200078e0229 */
[----:B------:R-:W-:-:S03]  /*0680*/  LEA.HI.X.SX32 R35, R23, R0, 0x1, P0 ;  /* 0x0000000017237211 */ /* 0x000fc600000f0eff */
[C---:B------:R-:W-:Y:S01]  /*0690*/  IMAD R43, R8.reuse, 0x2, R29 ;  /* 0x00000002082b7824 */ /* 0x040fe200078e021d */
[-C--:B------:R-:W-:Y:S01]  /*06a0*/  LEA R36, P1, R37, R3.reuse, 0x1 ;  /* 0x0000000325247211 */ /* 0x080fe200078208ff */
[----:B------:R0:W5:Y:S01]  /*06b0*/  LDG.E.U16 R23, desc[UR44][R34.64] ;  /* 0x0000002c22177981 */ /* 0x000162000c1e1500 */
[----:B-1----:R-:W-:Y:S01]  /*06c0*/  LEA R30, P0, R25, R3, 0x1 ;  /* 0x00000003191e7211 */ /* 0x002fe200078008ff */
[----:B------:R-:W-:-:S03]  /*06d0*/  IMAD R45, R8, 0x2, R43 ;  /* 0x00000002082d7824 */ /* 0x000fc600078e022b */
[----:B------:R-:W-:Y:S01]  /*06e0*/  LEA.HI.X.SX32 R31, R25, R0, 0x1, P0 ;  /* 0x00000000191f7211 */ /* 0x000fe200000f0eff */
[----:B------:R-:W-:Y:S01]  /*06f0*/  IMAD R47, R8, 0x2, R45 ;  /* 0x00000002082f7824 */ /* 0x000fe200078e022d */
[----:B------:R-:W-:-:S03]  /*0700*/  LEA R32, P0, R27, R3, 0x1 ;  /* 0x000000031b207211 */ /* 0x000fc600078008ff */
[C---:B------:R-:W-:Y:S01]  /*0710*/  IMAD R49, R8.reuse, 0x2, R47 ;  /* 0x0000000208317824 */ /* 0x040fe200078e022f */
[-C--:B------:R-:W-:Y:S01]  /*0720*/  LEA.HI.X.SX32 R33, R27, R0.reuse, 0x1, P0 ;  /* 0x000000001b217211 */ /* 0x080fe200000f0eff */
[----:B------:R-:W5:Y:S01]  /*0730*/  LDG.E.U16 R25, desc[UR44][R30.64] ;  /* 0x0000002c1e197981 */ /* 0x000f62000c1e1500 */
[-C--:B------:R-:W-:Y:S01]  /*0740*/  LEA R38, P0, R39, R3.reuse, 0x1 ;  /* 0x0000000327267211 */ /* 0x080fe200078008ff */
[C---:B------:R-:W-:Y:S01]  /*0750*/  IMAD R51, R8.reuse, 0x2, R49 ;  /* 0x0000000208337824 */ /* 0x040fe200078e0231 */
[-C--:B------:R-:W-:Y:S01]  /*0760*/  LEA.HI.X.SX32 R37, R37, R0.reuse, 0x1, P1 ;  /* 0x0000000025257211 */ /* 0x080fe200008f0eff */
[----:B------:R-:W5:Y:S01]  /*0770*/  LDG.E.U16 R26, desc[UR44][R32.64] ;  /* 0x0000002c201a7981 */ /* 0x000f62000c1e1500 */
[-C--:B------:R-:W-:Y:S02]  /*0780*/  LEA.HI.X.SX32 R39, R39, R0.reuse, 0x1, P0 ;  /* 0x0000000027277211 */ /* 0x080fe400000f0eff */
[CC--:B0-----:R-:W-:Y:S01]  /*0790*/  LEA R34, P0, R29.reuse, R3.reuse, 0x1 ;  /* 0x000000031d227211 */ /* 0x0c1fe200078008ff */
[C---:B------:R-:W-:Y:S01]  /*07a0*/  IMAD R53, R8.reuse, 0x2, R51 ;  /* 0x0000000208357824 */ /* 0x040fe200078e0233 */
[----:B------:R0:W5:Y:S02]  /*07b0*/  LDG.E.U16 R24, desc[UR44][R36.64] ;  /* 0x0000002c24187981 */ /* 0x000164000c1e1500 */
[----:B------:R-:W-:Y:S01]  /*07c0*/  LEA.HI.X.SX32 R35, R29, R0, 0x1, P0 ;  /* 0x000000001d237211 */ /* 0x000fe200000f0eff */
[C---:B------:R-:W-:Y:S01]  /*07d0*/  IMAD R55, R8.reuse, 0x2, R53 ;  /* 0x0000000208377824 */ /* 0x040fe200078e0235 */
[-C--:B------:R-:W-:Y:S01]  /*07e0*/  LEA R40, P1, R41, R3.reuse, 0x1 ;  /* 0x0000000329287211 */ /* 0x080fe200078208ff */
[----:B------:R1:W5:Y:S01]  /*07f0*/  LDG.E.U16 R27, desc[UR44][R38.64] ;  /* 0x0000002c261b7981 */ /* 0x000362000c1e1500 */
[----:B0-----:R-:W-:Y:S01]  /*0800*/  LEA R36, P0, R43, R3, 0x1 ;  /* 0x000000032b247211 */ /* 0x001fe200078008ff */
[----:B------:R-:W-:-:S02]  /*0810*/  IMAD R57, R8, 0x2, R55 ;  /* 0x0000000208397824 */ /* 0x000fc400078e0237 */
[----:B------:R-:W5:Y:S01]  /*0820*/  LDG.E.U16 R29, desc[UR44][R34.64] ;  /* 0x0000002c221d7981 */ /* 0x000f62000c1e1500 */
[-C--:B------:R-:W-:Y:S02]  /*0830*/  LEA.HI.X.SX32 R37, R43, R0.reuse, 0x1, P0 ;  /* 0x000000002b257211 */ /* 0x080fe400000f0eff */
[-C--:B------:R-:W-:Y:S01]  /*0840*/  LEA R42, P0, R45, R3.reuse, 0x1 ;  /* 0x000000032d2a7211 */ /* 0x080fe200078008ff */
[C---:B------:R-:W-:Y:S01]  /*0850*/  IMAD R59, R8.reuse, 0x2, R57 ;  /* 0x00000002083b7824 */ /* 0x040fe200078e0239 */
[-C--:B------:R-:W-:Y:S01]  /*0860*/  LEA.HI.X.SX32 R41, R41, R0.reuse, 0x1, P1 ;  /* 0x0000000029297211 */ /* 0x080fe200008f0eff */
[----:B------:R-:W5:Y:S01]  /*0870*/  LDG.E.U16 R30, desc[UR44][R36.64] ;  /* 0x0000002c241e7981 */ /* 0x000f62000c1e1500 */
[-C--:B------:R-:W-:Y:S02]  /*0880*/  LEA.HI.X.SX32 R43, R45, R0.reuse, 0x1, P0 ;  /* 0x000000002d2b7211 */ /* 0x080fe400000f0eff */
[CC--:B-1----:R-:W-:Y:S01]  /*0890*/  LEA R38, P0, R49.reuse, R3.reuse, 0x1 ;  /* 0x0000000331267211 */ /* 0x0c2fe200078008ff */
[C---:B------:R-:W-:Y:S01]  /*08a0*/  IMAD R61, R8.reuse, 0x2, R59 ;  /* 0x00000002083d7824 */ /* 0x040fe200078e023b */
[----:B------:R0:W5:Y:S02]  /*08b0*/  LDG.E.U16 R28, desc[UR44][R40.64] ;  /* 0x0000002c281c7981 */ /* 0x000164000c1e1500 */
[-C--:B------:R-:W-:Y:S01]  /*08c0*/  LEA.HI.X.SX32 R39, R49, R0.reuse, 0x1, P0 ;  /* 0x0000000031277211 */ /* 0x080fe200000f0eff */
[C---:B------:R-:W-:Y:S01]  /*08d0*/  IMAD R63, R8.reuse, 0x2, R61 ;  /* 0x00000002083f7824 */ /* 0x040fe200078e023d */
[-C--:B------:R-:W-:Y:S01]  /*08e0*/  LEA R44, P1, R47, R3.reuse, 0x1 ;  /* 0x000000032f2c7211 */ /* 0x080fe200078208ff */
[----:B------:R1:W5:Y:S01]  /*08f0*/  LDG.E.U16 R31, desc[UR44][R42.64] ;  /* 0x0000002c2a1f7981 */ /* 0x000362000c1e1500 */
[----:B0-----:R-:W-:Y:S01]  /*0900*/  LEA R40, P0, R51, R3, 0x1 ;  /* 0x0000000333287211 */ /* 0x001fe200078008ff */
[----:B------:R-:W-:Y:S01]  /*0910*/  IMAD R65, R8, 0x2, R63 ;  /* 0x0000000208417824 */ /* 0x000fe200078e023f */
[-C--:B------:R-:W-:Y:S01]  /*0920*/  LEA.HI.X.SX32 R45, R47, R0.reuse, 0x1, P1 ;  /* 0x000000002f2d7211 */ /* 0x080fe200008f0eff */
[----:B------:R-:W5:Y:S01]  /*0930*/  LDG.E.U16 R33, desc[UR44][R38.64] ;  /* 0x0000002c26217981 */ /* 0x000f62000c1e1500 */
[----:B------:R-:W-:-:S02]  /*0940*/  LEA.HI.X.SX32 R41, R51, R0, 0x1, P0 ;  /* 0x0000000033297211 */ /* 0x000fc400000f0eff */
[-C--:B------:R-:W-:Y:S01]  /*0950*/  LEA R46, P0, R53, R3.reuse, 0x1 ;  /* 0x00000003352e7211 */ /* 0x080fe200078008ff */
[----:B------:R0:W5:Y:S01]  /*0960*/  LDG.E.U16 R32, desc[UR44][R44.64] ;  /* 0x0000002c2c207981 */ /* 0x000162000c1e1500 */
[-C--:B-1----:R-:W-:Y:S02]  /*0970*/  LEA R42, P1, R55, R3.reuse, 0x1 ;  /* 0x00000003372a7211 */ /* 0x082fe400078208ff */
[-C--:B------:R-:W-:Y:S01]  /*0980*/  LEA.HI.X.SX32 R47, R53, R0.reuse, 0x1, P0 ;  /* 0x00000000352f7211 */ /* 0x080fe200000f0eff */
[C---:B------:R-:W-:Y:S01]  /*0990*/  IMAD R53, R8.reuse, 0x2, R65 ;  /* 0x0000000208357824 */ /* 0x040fe200078e0241 */
[-C--:B------:R-:W-:Y:S01]  /*09a0*/  LEA.HI.X.SX32 R43, R55, R0.reuse, 0x1, P1 ;  /* 0x00000000372b7211 */ /* 0x080fe200008f0eff */
[----:B------:R-:W5:Y:S02]  /*09b0*/  LDG.E.U16 R34, desc[UR44][R40.64] ;  /* 0x0000002c28227981 */ /* 0x000f64000c1e1500 */
[C---:B------:R-:W-:Y:S01]  /*09c0*/  IMAD R55, R8.reuse, 0x2, R53 ;  /* 0x0000000208377824 */ /* 0x040fe200078e0235 */
[CC--:B0-----:R-:W-:Y:S01]  /*09d0*/  LEA R44, P0, R57.reuse, R3.reuse, 0x1 ;  /* 0x00000003392c7211 */ /* 0x0c1fe200078008ff */
[----:B------:R0:W5:Y:S02]  /*09e0*/  LDG.E.U16 R36, desc[UR44][R42.64] ;  /* 0x0000002c2a247981 */ /* 0x000164000c1e1500 */
[----:B------:R-:W-:Y:S01]  /*09f0*/  IMAD R67, R8, 0x2, R55 ;  /* 0x0000000208437824 */ /* 0x000fe200078e0237 */
[----:B------:R-:W-:Y:S01]  /*0a00*/  LEA.HI.X.SX32 R45, R57, R0, 0x1, P0 ;  /* 0x00000000392d7211 */ /* 0x000fe200000f0eff */
[----:B------:R1:W5:Y:S01]  /*0a10*/  LDG.E.U16 R35, desc[UR44][R46.64] ;  /* 0x0000002c2e237981 */ /* 0x000362000c1e1500 */
[----:B------:R-:W-:-:S02]  /*0a20*/  LEA R48, P0, R59, R3, 0x1 ;  /* 0x000000033b307211 */ /* 0x000fc400078008ff */
[-C--:B------:R-:W-:Y:S01]  /*0a30*/  LEA R56, P1, R63, R3.reuse, 0x1 ;  /* 0x000000033f387211 */ /* 0x080fe200078208ff */
[----:B------:R-:W5:Y:S01]  /*0a40*/  LDG.E.U16 R37, desc[UR44][R44.64] ;  /* 0x0000002c2c257981 */ /* 0x000f62000c1e1500 */
[----:B------:R-:W-:Y:S01]  /*0a50*/  LEA.HI.X.SX32 R49, R59, R0, 0x1, P0 ;  /* 0x000000003b317211 */ /* 0x000fe200000f0eff */
[----:B------:R-:W-:Y:S01]  /*0a60*/  IMAD R59, R8, 0x2, R67 ;  /* 0x00000002083b7824 */ /* 0x000fe200078e0243 */
[----:B------:R-:W-:-:S03]  /*0a70*/  LEA R50, P0, R61, R3, 0x1 ;  /* 0x000000033d327211 */ /* 0x000fc600078008ff */
[C---:B------:R-:W-:Y:S01]  /*0a80*/  IMAD R69, R8.reuse, 0x2, R59 ;  /* 0x0000000208457824 */ /* 0x040fe200078e023b */
[-C--:B------:R-:W-:Y:S01]  /*0a90*/  LEA.HI.X.SX32 R51, R61, R0.reuse, 0x1, P0 ;  /* 0x000000003d337211 */ /* 0x080fe200000f0eff */
[----:B------:R1:W5:Y:S02]  /*0aa0*/  LDG.E.U16 R38, desc[UR44][R48.64] ;  /* 0x0000002c30267981 */ /* 0x000364000c1e1500 */
[C---:B------:R-:W-:Y:S01]  /*0ab0*/  IMAD R71, R8.reuse, 0x2, R69 ;  /* 0x0000000208477824 */ /* 0x040fe200078e0245 */
[C---:B0-----:R-:W-:Y:S01]  /*0ac0*/  LEA R42, P0, R65.reuse, R3, 0x1 ;  /* 0x00000003412a7211 */ /* 0x041fe200078008ff */
[----:B------:R0:W5:Y:S02]  /*0ad0*/  LDG.E.U16 R39, desc[UR44][R50.64] ;  /* 0x0000002c32277981 */ /* 0x000164000c1e1500 */
[----:B------:R-:W-:Y:S01]  /*0ae0*/  IMAD R73, R8, 0x2, R71 ;  /* 0x0000000208497824 */ /* 0x000fe200078e0247 */
[----:B------:R-:W-:-:S03]  /*0af0*/  LEA.HI.X.SX32 R43, R65, R0, 0x1, P0 ;  /* 0x00000000412b7211 */ /* 0x000fc600000f0eff */
[----:B------:R-:W-:-:S04]  /*0b00*/  IMAD R65, R8, 0x2, R73 ;  /* 0x0000000208417824 */ /* 0x000fc800078e0249 */
[----:B------:R-:W-:Y:S01]  /*0b10*/  IMAD R75, R8, 0x2, R65 ;  /* 0x00000002084b7824 */ /* 0x000fe200078e0241 */
[----:B-1----:R-:W-:-:S03]  /*0b20*/  LEA R46, P0, R53, R3, 0x1 ;  /* 0x00000003352e7211 */ /* 0x002fc600078008ff */
[C---:B------:R-:W-:Y:S01]  /*0b30*/  IMAD R61, R8.reuse, 0x2, R75 ;  /* 0x00000002083d7824 */ /* 0x040fe200078e024b */
[-C--:B------:R-:W-:Y:S02]  /*0b40*/  LEA.HI.X.SX32 R57, R63, R0.reuse, 0x1, P1 ;  /* 0x000000003f397211 */ /* 0x080fe400008f0eff */
[-C--:B------:R-:W-:Y:S01]  /*0b50*/  LEA.HI.X.SX32 R47, R53, R0.reuse, 0x1, P0 ;  /* 0x00000000352f7211 */ /* 0x080fe200000f0eff */
[----:B------:R-:W-:Y:S01]  /*0b60*/  IMAD R77, R8, 0x2, R61 ;  /* 0x00000002084d7824 */ /* 0x000fe200078e023d */
[-C--:B------:R-:W-:Y:S01]  /*0b70*/  LEA R48, P0, R55, R3.reuse, 0x1 ;  /* 0x0000000337307211 */ /* 0x080fe200078008ff */
[----:B------:R1:W5:Y:S01]  /*0b80*/  LDG.E.U16 R52, desc[UR44][R56.64] ;  /* 0x0000002c38347981 */ /* 0x000362000c1e1500 */
[-C--:B------:R-:W-:Y:S02]  /*0b90*/  LEA R40, P1, R67, R3.reuse, 0x1 ;  /* 0x0000000343287211 */ /* 0x080fe400078208ff */
[----:B------:R-:W-:Y:S01]  /*0ba0*/  LEA.HI.X.SX32 R49, R55, R0, 0x1, P0 ;  /* 0x0000000037317211 */ /* 0x000fe200000f0eff */
[----:B------:R1:W5:Y:S01]  /*0bb0*/  LDG.E.U16 R54, desc[UR44][R46.64] ;  /* 0x0000002c2e367981 */ /* 0x000362000c1e1500 */
[----:B0-----:R-:W-:-:S02]  /*0bc0*/  LEA R50, P0, R59, R3, 0x1 ;  /* 0x000000033b327211 */ /* 0x001fc400078008ff */
[-C--:B------:R-:W-:Y:S01]  /*0bd0*/  LEA.HI.X.SX32 R41, R67, R0.reuse, 0x1, P1 ;  /* 0x0000000043297211 */ /* 0x080fe200008f0eff */
[----:B------:R0:W5:Y:S01]  /*0be0*/  LDG.E.U16 R53, desc[UR44][R42.64] ;  /* 0x0000002c2a357981 */ /* 0x000162000c1e1500 */
[C---:B-1----:R-:W-:Y:S01]  /*0bf0*/  IMAD R57, R8.reuse, 0x2, R77 ;  /* 0x0000000208397824 */ /* 0x042fe200078e024d */
[-C--:B------:R-:W-:Y:S02]  /*0c00*/  LEA.HI.X.SX32 R51, R59, R0.reuse, 0x1, P0 ;  /* 0x000000003b337211 */ /* 0x080fe400000f0eff */
[----:B------:R1:W5:Y:S01]  /*0c10*/  LDG.E.U16 R55, desc[UR44][R48.64] ;  /* 0x0000002c30377981 */ /* 0x000362000c1e1500 */
[C---:B------:R-:W-:Y:S01]  /*0c20*/  IMAD R67, R8.reuse, 0x2, R57 ;  /* 0x0000000208437824 */ /* 0x040fe200078e0239 */
[C---:B------:R-:W-:Y:S02]  /*0c30*/  LEA R44, P0, R69.reuse, R3, 0x1 ;  /* 0x00000003452c7211 */ /* 0x040fe400078008ff */
[----:B------:R1:W5:Y:S01]  /*0c40*/  LDG.E.U16 R58, desc[UR44][R40.64] ;  /* 0x0000002c283a7981 */ /* 0x000362000c1e1500 */
[----:B------:R-:W-:Y:S01]  /*0c50*/  IMAD R63, R8, 0x2, R67 ;  /* 0x00000002083f7824 */ /* 0x000fe200078e0243 */
[----:B------:R-:W-:-:S02]  /*0c60*/  LEA.HI.X.SX32 R45, R69, R0, 0x1, P0 ;  /* 0x00000000452d7211 */ /* 0x000fc400000f0eff */
[----:B------:R-:W5:Y:S01]  /*0c70*/  LDG.E.U16 R59, desc[UR44][R50.64] ;  /* 0x0000002c323b7981 */ /* 0x000f62000c1e1500 */
[C---:B------:R-:W-:Y:S01]  /*0c80*/  IMAD R69, R8.reuse, 0x2, R63 ;  /* 0x0000000208457824 */ /* 0x040fe200078e023f */
[-C--:B------:R-:W-:Y:S02]  /*0c90*/  LEA R46, P0, R71, R3.reuse, 0x1 ;  /* 0x00000003472e7211 */ /* 0x080fe400078008ff */
[----:B------:R1:W5:Y:S01]  /*0ca0*/  LDG.E.U16 R60, desc[UR44][R44.64] ;  /* 0x0000002c2c3c7981 */ /* 0x000362000c1e1500 */
[C---:B------:R-:W-:Y:S01]  /*0cb0*/  IMAD R79, R8.reuse, 0x2, R69 ;  /* 0x00000002084f7824 */ /* 0x040fe200078e0245 */
[-C--:B0-----:R-:W-:Y:S02]  /*0cc0*/  LEA R42, P1, R73, R3.reuse, 0x1 ;  /* 0x00000003492a7211 */ /* 0x081fe400078208ff */
[----:B------:R-:W-:Y:S01]  /*0cd0*/  LEA.HI.X.SX32 R47, R71, R0, 0x1, P0 ;  /* 0x00000000472f7211 */ /* 0x000fe200000f0eff */
[----:B------:R-:W-:Y:S01]  /*0ce0*/  IMAD R71, R8, 0x2, R79 ;  /* 0x0000000208477824 */ /* 0x000fe200078e024f */
[----:B-1----:R-:W-:-:S02]  /*0cf0*/  LEA R48, P0, R65, R3, 0x1 ;  /* 0x0000000341307211 */ /* 0x002fc400078008ff */
[-C--:B------:R-:W-:Y:S01]  /*0d00*/  LEA.HI.X.SX32 R43, R73, R0.reuse, 0x1, P1 ;  /* 0x00000000492b7211 */ /* 0x080fe200008f0eff */
[C---:B------:R-:W-:Y:S01]  /*0d10*/  IMAD R73, R8.reuse, 0x2, R71 ;  /* 0x0000000208497824 */ /* 0x040fe200078e0247 */
[-C--:B------:R-:W-:Y:S01]  /*0d20*/  LEA.HI.X.SX32 R49, R65, R0.reuse, 0x1, P0 ;  /* 0x0000000041317211 */ /* 0x080fe200000f0eff */
[----:B------:R-:W5:Y:S01]  /*0d30*/  LDG.E.U16 R62, desc[UR44][R46.64] ;  /* 0x0000002c2e3e7981 */ /* 0x000f62000c1e1500 */
[-C--:B------:R-:W-:Y:S01]  /*0d40*/  LEA R40, P0, R75, R3.reuse, 0x1 ;  /* 0x000000034b287211 */ /* 0x080fe200078008ff */
[C---:B------:R-:W-:Y:S01]  /*0d50*/  IMAD R81, R8.reuse, 0x2, R73 ;  /* 0x0000000208517824 */ /* 0x040fe200078e0249 */
[-C--:B------:R-:W-:Y:S01]  /*0d60*/  LEA R44, P1, R69, R3.reuse, 0x1 ;  /* 0x00000003452c7211 */ /* 0x080fe200078208ff */
[----:B------:R0:W5:Y:S01]  /*0d70*/  LDG.E.U16 R64, desc[UR44][R42.64] ;  /* 0x0000002c2a407981 */ /* 0x000162000c1e1500 */
[-C--:B------:R-:W-:Y:S01]  /*0d80*/  LEA.HI.X.SX32 R41, R75, R0.reuse, 0x1, P0 ;  /* 0x000000004b297211 */ /* 0x080fe200000f0eff */
[C---:B------:R-:W-:Y:S01]  /*0d90*/  IMAD R75, R8.reuse, 0x2, R81 ;  /* 0x00000002084b7824 */ /* 0x040fe200078e0251 */
[CC--:B------:R-:W-:Y:S01]  /*0da0*/  LEA R50, P0, R77.reuse, R3.reuse, 0x1 ;  /* 0x000000034d327211 */ /* 0x0c0fe200078008ff */
[----:B------:R1:W5:Y:S02]  /*0db0*/  LDG.E.U16 R65, desc[UR44][R48.64] ;  /* 0x0000002c30417981 */ /* 0x000364000c1e1500 */
[C---:B------:R-:W-:Y:S01]  /*0dc0*/  IMAD R83, R8.reuse, 0x2, R75 ;  /* 0x0000000208537824 */ /* 0x040fe200078e024b */
[-C--:B------:R-:W-:Y:S01]  /*0dd0*/  LEA.HI.X.SX32 R51, R77, R0.reuse, 0x1, P0 ;  /* 0x000000004d337211 */ /* 0x080fe200000f0eff */
[----:B------:R1:W5:Y:S02]  /*0de0*/  LDG.E.U16 R66, desc[UR44][R40.64] ;  /* 0x0000002c28427981 */ /* 0x000364000c1e1500 */
[C---:B------:R-:W-:Y:S01]  /*0df0*/  IMAD R77, R8.reuse, 0x2, R83 ;  /* 0x00000002084d7824 */ /* 0x040fe200078e0253 */
[----:B------:R-:W-:Y:S01]  /*0e00*/  LEA.HI.X.SX32 R45, R69, R0, 0x1, P1 ;  /* 0x00000000452d7211 */ /* 0x000fe200008f0eff */
[----:B------:R1:W5:Y:S01]  /*0e10*/  LDG.E.U16 R68, desc[UR44][R50.64] ;  /* 0x0000002c32447981 */ /* 0x000362000c1e1500 */
[----:B0-----:R-:W-:Y:S01]  /*0e20*/  LEA R42, P0, R81, R3, 0x1 ;  /* 0x00000003512a7211 */ /* 0x001fe200078008ff */
[----:B------:R-:W-:-:S02]  /*0e30*/  IMAD R69, R8, 0x2, R77 ;  /* 0x0000000208457824 */ /* 0x000fc400078e024d */
[----:B------:R0:W5:Y:S01]  /*0e40*/  LDG.E.U16 R72, desc[UR44][R44.64] ;  /* 0x0000002c2c487981 */ /* 0x000162000c1e1500 */
[-C--:B------:R-:W-:Y:S02]  /*0e50*/  LEA.HI.X.SX32 R43, R81, R0.reuse, 0x1, P0 ;  /* 0x00000000512b7211 */ /* 0x080fe400000f0eff */
[-C--:B------:R-:W-:Y:S02]  /*0e60*/  LEA R46, P1, R69, R3.reuse, 0x1 ;  /* 0x00000003452e7211 */ /* 0x080fe400078208ff */
[-C--:B-1----:R-:W-:Y:S01]  /*0e70*/  LEA R48, P0, R57, R3.reuse, 0x1 ;  /* 0x0000000339307211 */ /* 0x082fe200078008ff */
[----:B------:R1:W5:Y:S01]  /*0e80*/  LDG.E.U16 R76, desc[UR44][R42.64] ;  /* 0x0000002c2a4c7981 */ /* 0x000362000c1e1500 */
[-C--:B------:R-:W-:Y:S01]  /*0e90*/  LEA.HI.X.SX32 R47, R69, R0.reuse, 0x1, P1 ;  /* 0x00000000452f7211 */ /* 0x080fe200008f0eff */
[----:B------:R-:W-:Y:S01]  /*0ea0*/  IMAD R69, R8, 0x2, R69 ;  /* 0x0000000208457824 */ /* 0x000fe200078e0245 */
[----:B------:R-:W-:Y:S02]  /*0eb0*/  LEA.HI.X.SX32 R49, R57, R0, 0x1, P0 ;  /* 0x0000000039317211 */ /* 0x000fe400000f0eff */
[-C--:B------:R-:W-:Y:S01]  /*0ec0*/  LEA R40, P1, R79, R3.reuse, 0x1 ;  /* 0x000000034f287211 */ /* 0x080fe200078208ff */
[----:B------:R2:W5:Y:S01]  /*0ed0*/  LDG.E.U16 R78, desc[UR44][R46.64] ;  /* 0x0000002c2e4e7981 */ /* 0x000562000c1e1500 */
[----:B------:R-:W-:-:S02]  /*0ee0*/  LEA R50, P0, R75, R3, 0x1 ;  /* 0x000000034b327211 */ /* 0x000fc400078008ff */
[-C--:B------:R-:W-:Y:S01]  /*0ef0*/  LEA.HI.X.SX32 R41, R79, R0.reuse, 0x1, P1 ;  /* 0x000000004f297211 */ /* 0x080fe200008f0eff */
[----:B------:R2:W5:Y:S01]  /*0f00*/  LDG.E.U16 R70, desc[UR44][R48.64] ;  /* 0x0000002c30467981 */ /* 0x000562000c1e1500 */
[-C--:B------:R-:W-:Y:S02]  /*0f10*/  LEA.HI.X.SX32 R51, R75, R0.reuse, 0x1, P0 ;  /* 0x000000004b337211 */ /* 0x080fe400000f0eff */
[-C--:B0-----:R-:W-:Y:S01]  /*0f20*/  LEA R44, P1, R69, R3.reuse, 0x1 ;  /* 0x00000003452c7211 */ /* 0x081fe200078208ff */
[----:B------:R0:W5:Y:S01]  /*0f30*/  LDG.E.U16 R74, desc[UR44][R40.64] ;  /* 0x0000002c284a7981 */ /* 0x000162000c1e1500 */
[-C--:B-1----:R-:W-:Y:S02]  /*0f40*/  LEA R42, P0, R67, R3.reuse, 0x1 ;  /* 0x00000003432a7211 */ /* 0x082fe400078008ff */
[-C--:B------:R-:W-:Y:S01]  /*0f50*/  LEA.HI.X.SX32 R45, R69, R0.reuse, 0x1, P1 ;  /* 0x00000000452d7211 */ /* 0x080fe200008f0eff */
[----:B------:R-:W-:Y:S01]  /*0f60*/  IMAD R69, R8, 0x2, R69 ;  /* 0x0000000208457824 */ /* 0x000fe200078e0245 */
[----:B------:R-:W-:Y:S01]  /*0f70*/  LEA.HI.X.SX32 R43, R67, R0, 0x1, P0 ;  /* 0x00000000432b7211 */ /* 0x000fe200000f0eff */
[----:B------:R-:W5:Y:S01]  /*0f80*/  LDG.E.U16 R75, desc[UR44][R50.64] ;  /* 0x0000002c324b7981 */ /* 0x000f62000c1e1500 */
[----:B--2---:R-:W-:-:S02]  /*0f90*/  LEA R46, P1, R71, R3, 0x1 ;  /* 0x00000003472e7211 */ /* 0x004fc400078208ff */
[-C--:B------:R-:W-:Y:S01]  /*0fa0*/  LEA R48, P0, R83, R3.reuse, 0x1 ;  /* 0x0000000353307211 */ /* 0x080fe200078008ff */
[----:B------:R1:W2:Y:S01]  /*0fb0*/  LDG.E.U16 R79, desc[UR44][R44.64] ;  /* 0x0000002c2c4f7981 */ /* 0x0002a2000c1e1500 */
[-C--:B------:R-:W-:Y:S02]  /*0fc0*/  LEA.HI.X.SX32 R47, R71, R0.reuse, 0x1, P1 ;  /* 0x00000000472f7211 */ /* 0x080fe400008f0eff */
[-C--:B------:R-:W-:Y:S01]  /*0fd0*/  LEA.HI.X.SX32 R49, R83, R0.reuse, 0x1, P0 ;  /* 0x0000000053317211 */ /* 0x080fe200000f0eff */
[----:B------:R3:W2:Y:S01]  /*0fe0*/  LDG.E.U16 R67, desc[UR44][R42.64] ;  /* 0x0000002c2a437981 */ /* 0x0006a2000c1e1500 */
[-C--:B------:R-:W-:Y:S02]  /*0ff0*/  LEA R56, P1, R69, R3.reuse, 0x1 ;  /* 0x0000000345387211 */ /* 0x080fe400078208ff */
[----:B0-----:R-:W-:Y:S01]  /*1000*/  LEA R40, P0, R61, R3, 0x1 ;  /* 0x000000033d287211 */ /* 0x001fe200078008ff */
[----:B------:R-:W-:Y:S01]  /*1010*/  IMAD R8, R8, 0x2, R69 ;  /* 0x0000000208087824 */ /* 0x000fe200078e0245 */
[-C--:B------:R-:W-:Y:S01]  /*1020*/  LEA.HI.X.SX32 R57, R69, R0.reuse, 0x1, P1 ;  /* 0x0000000045397211 */ /* 0x080fe200008f0eff */
[----:B------:R0:W2:Y:S01]  /*1030*/  LDG.E.U16 R71, desc[UR44][R46.64] ;  /* 0x0000002c2e477981 */ /* 0x0000a2000c1e1500 */
[----:B------:R-:W-:-:S02]  /*1040*/  LEA.HI.X.SX32 R41, R61, R0, 0x1, P0 ;  /* 0x000000003d297211 */ /* 0x000fc400000f0eff */
[-C--:B-1----:R-:W-:Y:S01]  /*1050*/  LEA R44, P0, R63, R3.reuse, 0x1 ;  /* 0x000000033f2c7211 */ /* 0x082fe200078008ff */
[----:B------:R-:W2:Y:S01]  /*1060*/  LDG.E.U16 R48, desc[UR44][R48.64] ;  /* 0x0000002c30307981 */ /* 0x000ea2000c1e1500 */
[-C--:B---3--:R-:W-:Y:S02]  /*1070*/  LEA R42, P1, R73, R3.reuse, 0x1 ;  /* 0x00000003492a7211 */ /* 0x088fe400078208ff */
[-C--:B------:R-:W-:Y:S01]  /*1080*/  LEA.HI.X.SX32 R45, R63, R0.reuse, 0x1, P0 ;  /* 0x000000003f2d7211 */ /* 0x080fe200000f0eff */
[----:B------:R-:W3:Y:S01]  /*1090*/  LDG.E.U16 R56, desc[UR44][R56.64] ;  /* 0x0000002c38387981 */ /* 0x000ee2000c1e1500 */
[----:B------:R-:W-:Y:S02]  /*10a0*/  LEA.HI.X.SX32 R43, R73, R0, 0x1, P1 ;  /* 0x00000000492b7211 */ /* 0x000fe400008f0eff */
[-C--:B0-----:R-:W-:Y:S01]  /*10b0*/  LEA R46, P0, R77, R3.reuse, 0x1 ;  /* 0x000000034d2e7211 */ /* 0x081fe200078008ff */
[----:B------:R0:W3:Y:S01]  /*10c0*/  LDG.E.U16 R40, desc[UR44][R40.64] ;  /* 0x0000002c28287981 */ /* 0x0000e2000c1e1500 */
[----:B------:R-:W-:-:S02]  /*10d0*/  LEA R50, P1, R8, R3, 0x1 ;  /* 0x0000000308327211 */ /* 0x000fc400078208ff */
[-C--:B------:R-:W-:Y:S01]  /*10e0*/  LEA.HI.X.SX32 R47, R77, R0.reuse, 0x1, P0 ;  /* 0x000000004d2f7211 */ /* 0x080fe200000f0eff */
[----:B------:R-:W3:Y:S01]  /*10f0*/  LDG.E.U16 R44, desc[UR44][R44.64] ;  /* 0x0000002c2c2c7981 */ /* 0x000ee2000c1e1500 */
[----:B------:R-:W-:-:S03]  /*1100*/  LEA.HI.X.SX32 R51, R8, R0, 0x1, P1 ;  /* 0x0000000008337211 */ /* 0x000fc600008f0eff */
[----:B------:R-:W3:Y:S04]  /*1110*/  LDG.E.U16 R42, desc[UR44][R42.64] ;  /* 0x0000002c2a2a7981 */ /* 0x000ee8000c1e1500 */
[----:B------:R-:W3:Y:S04]  /*1120*/  LDG.E.U16 R46, desc[UR44][R46.64] ;  /* 0x0000002c2e2e7981 */ /* 0x000ee8000c1e1500 */
[----:B------:R-:W3:Y:S01]  /*1130*/  LDG.E.U16 R50, desc[UR44][R50.64] ;  /* 0x0000002c32327981 */ /* 0x000ee2000c1e1500 */
[----:B------:R-:W1:Y:S01]  /*1140*/  S2UR UR4, SR_CgaCtaId ;  /* 0x00000000000479c3 */ /* 0x000e620000008800 */
[C---:B------:R-:W-:Y:S01]  /*1150*/  LOP3.LUT R8, R120.reuse, 0x3f, RZ, 0xc0, !PT ;  /* 0x0000003f78087812 */ /* 0x040fe200078ec0ff */
[----:B------:R-:W-:Y:S01]  /*1160*/  IMAD.SHL.U32 R80, R120, 0x100, RZ ;  /* 0x0000010078507824 */ /* 0x000fe200078e00ff */
[----:B------:R-:W-:-:S05]  /*1170*/  SHF.R.S32.HI R0, RZ, 0x8, R120 ;  /* 0x00000008ff007819 */ /* 0x000fca0000011478 */
[----:B------:R-:W5:Y:S01]  /*1180*/  S2UR UR9, SR_CTAID.X ;  /* 0x00000000000979c3 */ /* 0x000f620000002500 */
[----:B------:R-:W-:Y:S01]  /*1190*/  IMAD.SHL.U32 R3, R8, 0x2, RZ ;  /* 0x0000000208037824 */ /* 0x000fe200078e00ff */
[----:B------:R-:W-:Y:S01]  /*11a0*/  SGXT R0, R0, 0x1 ;  /* 0x000000010000781a */ /* 0x000fe20000000200 */
[----:B------:R-:W-:-:S03]  /*11b0*/  UMOV UR47, 0x400 ;  /* 0x00000400002f7882 */ /* 0x000fc60000000000 */
[----:B0-----:R-:W-:-:S04]  /*11c0*/  LOP3.LUT R41, R3, 0xc000, R80, 0xf8, !PT ;  /* 0x0000c00003297812 */ /* 0x001fc800078ef850 */
[----:B------:R-:W-:Y:S01]  /*11d0*/  LOP3.LUT R41, R41, 0x90, R0, 0x78, !PT ;  /* 0x0000009029297812 */ /* 0x000fe200078e7800 */
[----:B-1----:R-:W-:-:S03]  /*11e0*/  ULEA UR47, UR4, UR47, 0x18 ;  /* 0x0000002f042f7291 */ /* 0x002fc6000f8ec03f */
[----:B------:R-:W-:-:S06]  /*11f0*/  LOP3.LUT R0, R41, 0x20, RZ, 0x3c, !PT ;  /* 0x0000002029007812 */ /* 0x000fcc00078e3cff */
[----:B------:R-:W-:Y:S04]  /*1200*/  STS.U16 [R41+UR47], R2 ;  /* 0x0000000229007988 */ /* 0x000fe8000800042f */
[----:B------:R0:W-:Y:S04]  /*1210*/  STS.U16 [R41+UR47+0x400], R7 ;  /* 0x0004000729007988 */ /* 0x0001e8000800042f */
[----:B----4-:R-:W-:Y:S04]  /*1220*/  STS.U16 [R41+UR47+0x800], R12 ;  /* 0x0008000c29007988 */ /* 0x010fe8000800042f */
[----:B-----5:R-:W-:Y:S01]  /*1230*/  STS.U16 [R41+UR47+0xc00], R16 ;  /* 0x000c001029007988 */ /* 0x020fe2000800042f */
[----:B0-----:R-:W-:Y:S01]  /*1240*/  LOP3.LUT R7, R41, 0x40, RZ, 0x3c, !PT ;  /* 0x0000004029077812 */ /* 0x001fe200078e3cff */
[----:B------:R-:W-:-:S02]  /*1250*/  USHF.L.U32 UR9, UR9, 0x8, URZ ;  /* 0x0000000809097899 */ /* 0x000fc4000800063f */
[----:B------:R-:W-:Y:S01]  /*1260*/  STS.U16 [R41+UR47+0x1000], R20 ;  /* 0x0010001429007988 */ /* 0x000fe2000800042f */
[----:B------:R-:W-:Y:S01]  /*1270*/  IMAD.MOV.U32 R2, RZ, RZ, 0x3f800000 ;  /* 0x3f800000ff027424 */ /* 0x000fe200078e00ff */
[----:B------:R-:W-:-:S04]  /*1280*/  UIADD3 UR48, UR9, 0x100, URZ ;  /* 0x0000010009307890 */ /* 0x000fc8000fffe03f */
[----:B------:R0:W-:Y:S01]  /*1290*/  STL [R1+0x8], R2 ;  /* 0x0000080201007387 */ /* 0x0001e20000100800 */
[----:B------:R-:W-:-:S03]  /*12a0*/  UISETP.GE.AND UP0, UPT, UR48, 0x1, UPT ;  /* 0x000000013000788c */ /* 0x000fc6000bf06270 */
[----:B------:R-:W-:Y:S03]  /*12b0*/  STS.U16 [R41+UR47+0x1400], R24 ;  /* 0x0014001829007988 */ /* 0x000fe6000800042f */
[----:B------:R-:W-:Y:S01]  /*12c0*/  PLOP3.LUT P0, PT, PT, PT, UP0, 0x80, 0x0 ;  /* 0x000000000000781c */ /* 0x000fe20003f0f008 */
[----:B------:R-:W-:Y:S04]  /*12d0*/  STS.U16 [R41+UR47+0x1800], R28 ;  /* 0x0018001c29007988 */ /* 0x000fe8000800042f */
[----:B------:R-:W-:Y:S04]  /*12e0*/  STS.U16 [R41+UR47+0x1c00], R32 ;  /* 0x001c002029007988 */ /* 0x000fe8000800042f */
[----:B------:R-:W-:Y:S01]  /*12f0*/  STS.U16 [R41+UR47+0x2000], R36 ;  /* 0x0020002429007988 */ /* 0x000fe2000800042f */
[----:B------:R-:W-:-:S02]  /*1300*/  CS2R R80, SRZ ;  /* 0x0000000000507805 */ /* 0x000fc4000001ff00 */
[----:B------:R-:W-:Y:S02]  /*1310*/  CS2R R82, SRZ ;  /* 0x0000000000527805 */ /* 0x000fe4000001ff00 */
[----:B------:R-:W-:Y:S02]  /*1320*/  CS2R R84, SRZ ;  /* 0x0000000000547805 */ /* 0x000fe4000001ff00 */
[----:B------:R-:W-:Y:S02]  /*1330*/  CS2R R86, SRZ ;  /* 0x0000000000567805 */ /* 0x000fe4000001ff00 */
[----:B0-----:R-:W-:Y:S01]  /*1340*/  LOP3.LUT R2, R120, 0x1ff, RZ, 0xc0, !PT ;  /* 0x000001ff78027812 */ /* 0x001fe200078ec0ff */
[----:B------:R-:W-:Y:S04]  /*1350*/  STS.U16 [R41+UR47+0x2400], R52 ;  /* 0x0024003429007988 */ /* 0x000fe8000800042f */
        /* <DEDUP_REMOVED lines=21> */
[----:B--2---:R0:W-:Y:S04]  /*14b0*/  STS.U16 [R0+UR47+0x3d00], R79 ;  /* 0x003d004f00007988 */ /* 0x0041e8000800042f */
[----:B------:R-:W-:Y:S01]  /*14c0*/  STS.U16 [R7+UR47+0x200], R5 ;  /* 0x0002000507007988 */ /* 0x000fe2000800042f */
[----:B0-----:R-:W-:-:S03]  /*14d0*/  LOP3.LUT R0, R41, 0x60, RZ, 0x3c, !PT ;  /* 0x0000006029007812 */ /* 0x001fc600078e3cff */
        /* <DEDUP_REMOVED lines=14> */
[----:B---3--:R-:W-:Y:S04]  /*15c0*/  STS.U16 [R7+UR47+0x3e00], R56 ;  /* 0x003e003807007988 */ /* 0x008fe8000800042f */
        /* <DEDUP_REMOVED lines=15> */
[----:B------:R0:W-:Y:S02]  /*16c0*/  STS.U16 [R0+UR47+0x3f00], R50 ;  /* 0x003f003200007988 */ /* 0x0001e4000800042f */
[----:B0-----:R-:W-:-:S05]  /*16d0*/  IMAD.MOV.U32 R0, RZ, RZ, 0x3f800000 ;  /* 0x3f800000ff007424 */ /* 0x001fca00078e00ff */
[----:B------:R0:W-:Y:S01]  /*16e0*/  STL [R1+0x4], R0 ;  /* 0x0000040001007387 */ /* 0x0001e20000100800 */
[----:B------:R-:W-:Y:S01]  /*16f0*/  IMAD.MOV.U32 R7, RZ, RZ, -0x800000 ;  /* 0xff800000ff077424 */ /* 0x000fe200078e00ff */
[----:B------:R-:W-:Y:S01]  /*1700*/  CS2R R24, SRZ ;  /* 0x0000000000187805 */ /* 0x000fe2000001ff00 */
[----:B------:R-:W-:Y:S01]  /*1710*/  IMAD.MOV.U32 R6, RZ, RZ, -0x800000 ;  /* 0xff800000ff067424 */ /* 0x000fe200078e00ff */
[----:B------:R-:W-:Y:S02]  /*1720*/  CS2R R26, SRZ ;  /* 0x00000000001a7805 */ /* 0x000fe4000001ff00 */
[----:B------:R-:W-:Y:S02]  /*1730*/  CS2R R28, SRZ ;  /* 0x00000000001c7805 */ /* 0x000fe4000001ff00 */
[----:B------:R-:W-:Y:S02]  /*1740*/  CS2R R30, SRZ ;  /* 0x00000000001e7805 */ /* 0x000fe4000001ff00 */
[----:B------:R-:W-:-:S02]  /*1750*/  CS2R R32, SRZ ;  /* 0x0000000000207805 */ /* 0x000fc4000001ff00 */
[----:B------:R-:W-:Y:S02]  /*1760*/  CS2R R34, SRZ ;  /* 0x0000000000227805 */ /* 0x000fe4000001ff00 */
[----:B------:R-:W-:Y:S02]  /*1770*/  CS2R R36, SRZ ;  /* 0x0000000000247805 */ /* 0x000fe4000001ff00 */
        /* <DEDUP_REMOVED lines=20> */
[----:B------:R-:W-:Y:S01]  /*18c0*/  CS2R R78, SRZ ;  /* 0x00000000004e7805 */ /* 0x000fe2000001ff00 */
[----:B0-----:R-:W-:Y:S06]  /*18d0*/  @!P0 BRA `(.L_x_0) ;  /* 0x0000003800848947 */ /* 0x001fec0003800000 */
[--C-:B------:R-:W-:Y:S01]  /*18e0*/  SHF.R.U32.HI R5, RZ, 0x2, R120.reuse ;  /* 0x00000002ff057819 */ /* 0x100fe20000011678 */
[----:B------:R-:W-:Y:S01]  /*18f0*/  ULDC.64 UR22, c[0x0][0x260] ;  /* 0x0000980000167ab9 */ /* 0x000fe20000000a00 */
[--C-:B------:R-:W-:Y:S01]  /*1900*/  SHF.R.U32.HI R0, RZ, 0x1, R120.reuse ;  /* 0x00000001ff007819 */ /* 0x100fe20000011678 */
[----:B------:R-:W-:Y:S01]  /*1910*/  IMAD.SHL.U32 R6, R2, 0x2, RZ ;  /* 0x0000000202067824 */ /* 0x000fe200078e00ff */
[----:B------:R-:W-:Y:S01]  /*1920*/  SGXT.U32 R5, R5, 0x3 ;  /* 0x000000030505781a */ /* 0x000fe20000000000 */
[----:B------:R-:W-:Y:S01]  /*1930*/  ULDC.64 UR20, c[0x0][0x250] ;  /* 0x0000940000147ab9 */ /* 0x000fe20000000a00 */
[----:B------:R-:W-:Y:S01]  /*1940*/  SHF.R.U32.HI R4, RZ, 0x5, R120 ;  /* 0x00000005ff047819 */ /* 0x000fe20000011678 */
[----:B------:R-:W-:Y:S01]  /*1950*/  UIMAD UR22, UR46, UR22, URZ ;  /* 0x000000162e1672a4 */ /* 0x000fe2000f8e023f */
[----:B------:R-:W-:Y:S01]  /*1960*/  LOP3.LUT R0, R5, 0xf0, R0, 0xf8, !PT ;  /* 0x000000f005007812 */ /* 0x000fe200078ef800 */
[----:B------:R-:W-:Y:S01]  /*1970*/  UIMAD UR20, UR46, UR20, URZ ;  /* 0x000000142e1472a4 */ /* 0x000fe2000f8e023f */
[----:B------:R-:W-:Y:S01]  /*1980*/  LOP3.LUT R5, R3, 0x180, R120, 0xf8, !PT ;  /* 0x0000018003057812 */ /* 0x000fe200078ef878 */
[----:B------:R-:W-:Y:S01]  /*1990*/  ULDC UR4, c[0x0][0x258] ;  /* 0x0000960000047ab9 */ /* 0x000fe20000000800 */
[----:B------:R-:W-:Y:S01]  /*19a0*/  R2UR UR49, R4 ;  /* 0x00000000043172ca */ /* 0x000fe200000e0000 */
[----:B------:R-:W-:Y:S01]  /*19b0*/  USHF.L.U32 UR5, UR22, 0x1, URZ ;  /* 0x0000000116057899 */ /* 0x000fe2000800063f */
[----:B------:R-:W-:Y:S01]  /*19c0*/  LOP3.LUT R3, R120, 0x7f, RZ, 0xc0, !PT ;  /* 0x0000007f78037812 */ /* 0x000fe200078ec0ff */
[----:B------:R-:W-:Y:S01]  /*19d0*/  IMAD R8, R8, UR23, RZ ;  /* 0x0000001708087c24 */ /* 0x000fe2000f8e02ff */
[C---:B------:R-:W-:Y:S01]  /*19e0*/  LOP3.LUT R2, R120.reuse, 0x1c0, RZ, 0xc0, !PT ;  /* 0x000001c078027812 */ /* 0x040fe200078ec0ff */
[----:B------:R-:W-:Y:S01]  /*19f0*/  ULDC.64 UR12, c[0x0][0x220] ;  /* 0x00008800000c7ab9 */ /* 0x000fe20000000a00 */
[----:B------:R-:W-:Y:S01]  /*1a00*/  LOP3.LUT R4, R120, 0x180, RZ, 0xc0, !PT ;  /* 0x0000018078047812 */ /* 0x000fe200078ec0ff */
[----:B------:R-:W-:Y:S01]  /*1a10*/  UIMAD.WIDE UR6, UR22, 0x2, URZ ;  /* 0x00000002160678a5 */ /* 0x000fe2000f8e023f */
[----:B------:R-:W-:Y:S01]  /*1a20*/  SHF.R.U32.HI R7, RZ, 0x2, R2 ;  /* 0x00000002ff077819 */ /* 0x000fe20000011602 */
[----:B------:R-:W-:Y:S01]  /*1a30*/  IMAD R2, R3, UR4, RZ ;  /* 0x0000000403027c24 */ /* 0x000fe2000f8e02ff */
[----:B------:R-:W-:Y:S01]  /*1a40*/  SHF.R.U32.HI R4, RZ, 0x3, R4 ;  /* 0x00000003ff047819 */ /* 0x000fe20000011604 */
[----:B------:R-:W-:Y:S01]  /*1a50*/  USHF.L.U32 UR4, UR20, 0x1, URZ ;  /* 0x0000000114047899 */ /* 0x000fe2000800063f */
[----:B------:R-:W-:Y:S01]  /*1a60*/  LOP3.LUT R3, R6, R7, RZ, 0x3c, !PT ;  /* 0x0000000706037212 */ /* 0x000fe200078e3cff */
[----:B------:R-:W-:Y:S01]  /*1a70*/  IMAD.U32 R7, RZ, RZ, UR5 ;  /* 0x00000005ff077e24 */ /* 0x000fe2000f8e00ff */
[----:B------:R-:W-:Y:S01]  /*1a80*/  LOP3.LUT R10, R5, R4, RZ, 0x3c, !PT ;  /* 0x00000004050a7212 */ /* 0x000fe200078e3cff */
[----:B------:R-:W-:Y:S01]  /*1a90*/  IMAD.SHL.U32 R4, R8, 0x2, RZ ;  /* 0x0000000208047824 */ /* 0x000fe200078e00ff */
[----:B------:R-:W-:Y:S01]  /*1aa0*/  ULDC.64 UR10, c[0x0][0x218] ;  /* 0x00008600000a7ab9 */ /* 0x000fe20000000a00 */
[----:B------:R-:W-:Y:S01]  /*1ab0*/  IMAD.SHL.U32 R5, R2, 0x2, RZ ;  /* 0x0000000202057824 */ /* 0x000fe200078e00ff */
[----:B------:R-:W0:Y:S01]  /*1ac0*/  LDC R23, c[0x0][0x268] ;  /* 0x00009a00ff177b82 */ /* 0x000e220000000800 */
[----:B------:R-:W-:Y:S01]  /*1ad0*/  IMAD.U32 R6, RZ, RZ, UR4 ;  /* 0x00000004ff067e24 */ /* 0x000fe2000f8e00ff */
[----:B------:R-:W-:Y:S01]  /*1ae0*/  IADD3 R4, P2, P3, R4, UR12, R7 ;  /* 0x0000000c04047c10 */ /* 0x000fe2000fb5e007 */
[----:B------:R-:W-:Y:S01]  /*1af0*/  UIMAD.WIDE UR4, UR20, 0x2, URZ ;  /* 0x00000002140478a5 */ /* 0x000fe2000f8e023f */
[----:B------:R-:W-:Y:S01]  /*1b00*/  SHF.R.U32.HI R7, RZ, 0x7, R120 ;  /* 0x00000007ff077819 */ /* 0x000fe20000011678 */
[----:B------:R-:W-:Y:S01]  /*1b10*/  IMAD.SHL.U32 R9, R120, 0x80, RZ ;  /* 0x0000008078097824 */ /* 0x000fe200078e00ff */
[----:B------:R-:W-:Y:S01]  /*1b20*/  IADD3 R21, P0, P1, R5, UR10, R6 ;  /* 0x0000000a05157c10 */ /* 0x000fe2000f91e006 */
[----:B------:R-:W-:Y:S01]  /*1b30*/  IMAD.HI R5, R8, 0x2, RZ ;  /* 0x0000000208057827 */ /* 0x000fe200078e02ff */
[----:B------:R-:W-:Y:S01]  /*1b40*/  SGXT.U32 R7, R7, 0x2 ;  /* 0x000000020707781a */ /* 0x000fe20000000000 */
[----:B------:R-:W-:Y:S01]  /*1b50*/  UIADD3 UR10, UR47, 0x10000, URZ ;  /* 0x000100002f0a7890 */ /* 0x000fe2000fffe03f */
[----:B------:R-:W-:Y:S01]  /*1b60*/  SHF.R.U32.HI R12, RZ, 0x6, R120 ;  /* 0x00000006ff0c7819 */ /* 0x000fe20000011678 */
[----:B------:R-:W-:Y:S01]  /*1b70*/  IMAD.U32 R8, RZ, RZ, UR7 ;  /* 0x00000007ff087e24 */ /* 0x000fe2000f8e00ff */
[----:B------:R-:W-:Y:S01]  /*1b80*/  UMOV UR8, URZ ;  /* 0x0000003f00087c82 */ /* 0x000fe20008000000 */
[----:B------:R-:W-:Y:S01]  /*1b90*/  IMAD R7, R7, UR21, RZ ;  /* 0x0000001507077c24 */ /* 0x000fe2000f8e02ff */
[----:B------:R-:W-:Y:S01]  /*1ba0*/  USHF.R.U32.HI UR10, URZ, 0x4, UR10 ;  /* 0x000000043f0a7899 */ /* 0x000fe2000801160a */
[----:B------:R-:W-:Y:S01]  /*1bb0*/  IMAD.HI R6, R2, 0x2, RZ ;  /* 0x0000000202067827 */ /* 0x000fe200078e02ff */
[----:B------:R-:W-:-:S02]  /*1bc0*/  IADD3.X R5, R5, UR13, R8, P2, P3 ;  /* 0x0000000d05057c10 */ /* 0x000fc400097e6408 */
[----:B------:R-:W-:Y:S02]  /*1bd0*/  CS2R R30, SRZ ;  /* 0x00000000001e7805 */ /* 0x000fe4000001ff00 */
[----:B------:R-:W-:Y:S01]  /*1be0*/  LOP3.LUT R2, R10, 0x2000, R9, 0xf8, !PT ;  /* 0x000020000a027812 */ /* 0x000fe200078ef809 */
[----:B------:R-:W-:Y:S01]  /*1bf0*/  IMAD.U32 R8, RZ, RZ, UR21 ;  /* 0x00000015ff087e24 */ /* 0x000fe2000f8e00ff */
[----:B------:R-:W-:Y:S01]  /*1c00*/  USGXT.U32 UR10, UR10, 0xe ;  /* 0x0000000e0a0a789a */ /* 0x000fe20008000000 */
[----:B------:R-:W-:Y:S01]  /*1c10*/  IMAD.U32 R11, RZ, RZ, UR5 ;  /* 0x00000005ff0b7e24 */ /* 0x000fe2000f8e00ff */
[----:B------:R-:W-:Y:S01]  /*1c20*/  CS2R R32, SRZ ;  /* 0x0000000000207805 */ /* 0x000fe2000001ff00 */
[----:B------:R-:W-:Y:S01]  /*1c30*/  IMAD.U32 R9, RZ, RZ, UR21 ;  /* 0x00000015ff097e24 */ /* 0x000fe2000f8e00ff */
[----:B------:R-:W-:Y:S01]  /*1c40*/  UIADD3 UR14, UP0, UR10, 0x2, URZ ;  /* 0x000000020a0e7890 */ /* 0x000fe2000ff1e03f */
[----:B------:R-:W-:Y:S01]  /*1c50*/  IMAD R8, R8, 0x4, R7 ;  /* 0x0000000408087824 */ /* 0x000fe200078e0207 */
[----:B------:R-:W-:Y:S01]  /*1c60*/  IADD3.X R22, R6, UR11, R11, P0, P1 ;  /* 0x0000000b06167c10 */ /* 0x000fe200087e240b */
[----:B------:R-:W-:Y:S01]  /*1c70*/  IMAD.U32 R10, RZ, RZ, UR21 ;  /* 0x00000015ff0a7e24 */ /* 0x000fe2000f8e00ff */
[----:B------:R-:W-:Y:S01]  /*1c80*/  SGXT.U32 R6, R12, 0x3 ;  /* 0x000000030c06781a */ /* 0x000fe20000000000 */
[----:B------:R-:W-:Y:S01]  /*1c90*/  IMAD R9, R9, 0x4, R8 ;  /* 0x0000000409097824 */ /* 0x000fe200078e0208 */
[-C--:B------:R-:W-:Y:S01]  /*1ca0*/  LEA R120, P1, R8, R21.reuse, 0x1 ;  /* 0x0000001508787211 */ /* 0x080fe200078208ff */
[----:B------:R-:W-:Y:S01]  /*1cb0*/  IMAD.U32 R11, RZ, RZ, UR21 ;  /* 0x00000015ff0b7e24 */ /* 0x000fe2000f8e00ff */
[----:B------:R-:W-:Y:S01]  /*1cc0*/  LEA R124, P0, R7, R21, 0x1 ;  /* 0x00000015077c7211 */ /* 0x000fe200078008ff */
[----:B------:R-:W-:Y:S01]  /*1cd0*/  IMAD R10, R10, 0x4, R9 ;  /* 0x000000040a0a7824 */ /* 0x000fe200078e0209 */
[-C--:B------:R-:W-:Y:S01]  /*1ce0*/  LEA.HI.X.SX32 R121, R8, R22.reuse, 0x1, P1 ;  /* 0x0000001608797211 */ /* 0x080fe200008f0eff */
[----:B0-----:R-:W-:Y:S01]  /*1cf0*/  IMAD R14, R6, R23, RZ ;  /* 0x00000017060e7224 */ /* 0x001fe200078e02ff */
[-C--:B------:R-:W-:Y:S01]  /*1d00*/  LEA R122, P2, R9, R21.reuse, 0x1 ;  /* 0x00000015097a7211 */ /* 0x080fe200078408ff */
[----:B------:R-:W-:Y:S01]  /*1d10*/  IMAD.U32 R13, RZ, RZ, UR21 ;  /* 0x00000015ff0d7e24 */ /* 0x000fe2000f8e00ff */
[-C--:B------:R-:W-:Y:S01]  /*1d20*/  LEA.HI.X.SX32 R125, R7, R22.reuse, 0x1, P0 ;  /* 0x00000016077d7211 */ /* 0x080fe200000f0eff */
[----:B------:R-:W-:Y:S01]  /*1d30*/  IMAD R6, R11, 0x4, R10 ;  /* 0x000000040b067824 */ /* 0x000fe200078e020a */
[----:B------:R0:W-:Y:S01]  /*1d40*/  STL.64 [R1+0x100], R120 ;  /* 0x0001007801007387 */ /* 0x0001e20000100a00 */
[----:B------:R-:W-:Y:S01]  /*1d50*/  IMAD.U32 R12, RZ, RZ, UR21 ;  /* 0x00000015ff0c7e24 */ /* 0x000fe2000f8e00ff */
[-C--:B------:R-:W-:Y:S01]  /*1d60*/  LEA.HI.X.SX32 R123, R9, R22.reuse, 0x1, P2 ;  /* 0x00000016097b7211 */ /* 0x080fe200010f0eff */
[----:B------:R-:W-:Y:S01]  /*1d70*/  IMAD R11, R13, 0x4, R6 ;  /* 0x000000040d0b7824 */ /* 0x000fe200078e0206 */
[----:B------:R-:W-:Y:S01]  /*1d80*/  STL.64 [R1+0x108], R124 ;  /* 0x0001087c01007387 */ /* 0x000fe20000100a00 */
[----:B------:R-:W-:Y:S01]  /*1d90*/  IMAD.U32 R19, RZ, RZ, UR21 ;  /* 0x00000015ff137e24 */ /* 0x000fe2000f8e00ff */
[----:B------:R-:W-:Y:S01]  /*1da0*/  UIADD3.X UR15, UR8, 0x40000040, URZ, UP0, !UPT ;  /* 0x40000040080f7890 */ /* 0x000fe200087fe43f */
[----:B------:R-:W-:Y:S01]  /*1db0*/  IMAD R12, R12, 0x4, R11 ;  /* 0x000000040c0c7824 */ /* 0x000fe200078e020b */
[----:B------:R1:W-:Y:S01]  /*1dc0*/  STL.64 [R1+0xf8], R122 ;  /* 0x0000f87a01007387 */ /* 0x0003e20000100a00 */
[----:B------:R-:W-:Y:S01]  /*1dd0*/  IMAD.U32 R18, RZ, RZ, UR21 ;  /* 0x00000015ff127e24 */ /* 0x000fe2000f8e00ff */
[----:B------:R-:W-:Y:S01]  /*1de0*/  CS2R R34, SRZ ;  /* 0x0000000000227805 */ /* 0x000fe2000001ff00 */
[----:B------:R-:W-:Y:S01]  /*1df0*/  IMAD R13, R19, 0x4, R12 ;  /* 0x00000004130d7824 */ /* 0x000fe200078e020c */
[-C--:B0-----:R-:W-:Y:S01]  /*1e00*/  LEA R120, P0, R10, R21.reuse, 0x1 ;  /* 0x000000150a787211 */ /* 0x081fe200078008ff */
[----:B------:R-:W-:Y:S01]  /*1e10*/  IMAD.U32 R20, RZ, RZ, UR21 ;  /* 0x00000015ff147e24 */ /* 0x000fe2000f8e00ff */
[----:B------:R-:W-:Y:S01]  /*1e20*/  CS2R R36, SRZ ;  /* 0x0000000000247805 */ /* 0x000fe2000001ff00 */
[----:B------:R-:W-:Y:S01]  /*1e30*/  IMAD R7, R18, 0x4, R13 ;  /* 0x0000000412077824 */ /* 0x000fe200078e020d */
[----:B------:R-:W-:Y:S01]  /*1e40*/  LEA.HI.X.SX32 R121, R10, R22, 0x1, P0 ;  /* 0x000000160a797211 */ /* 0x000fe200000f0eff */
[----:B------:R-:W-:Y:S01]  /*1e50*/  IMAD.U32 R25, RZ, RZ, UR21 ;  /* 0x00000015ff197e24 */ /* 0x000fe2000f8e00ff */
[----:B------:R-:W-:Y:S01]  /*1e60*/  CS2R R38, SRZ ;  /* 0x0000000000267805 */ /* 0x000fe2000001ff00 */
[----:B------:R-:W-:Y:S01]  /*1e70*/  IMAD R8, R20, 0x4, R7 ;  /* 0x0000000414087824 */ /* 0x000fe200078e0207 */
[----:B-1----:R-:W-:Y:S01]  /*1e80*/  LEA R122, P0, R6, R21, 0x1 ;  /* 0x00000015067a7211 */ /* 0x002fe200078008ff */
[----:B------:R0:W-:Y:S01]  /*1e90*/  STL.64 [R1+0xf0], R120 ;  /* 0x0000f07801007387 */ /* 0x0001e20000100a00 */
[----:B------:R-:W-:Y:S01]  /*1ea0*/  IMAD.U32 R24, RZ, RZ, UR21 ;  /* 0x00000015ff187e24 */ /* 0x000fe2000f8e00ff */
[----:B------:R-:W-:-:S02]  /*1eb0*/  CS2R R40, SRZ ;  /* 0x0000000000287805 */ /* 0x000fc4000001ff00 */
[-C--:B------:R-:W-:Y:S01]  /*1ec0*/  LEA.HI.X.SX32 R123, R6, R22.reuse, 0x1, P0 ;  /* 0x00000016067b7211 */ /* 0x080fe200000f0eff */
[----:B------:R-:W-:Y:S01]  /*1ed0*/  IMAD R9, R25, 0x4, R8 ;  /* 0x0000000419097824 */ /* 0x000fe200078e0208 */
[-C--:B------:R-:W-:Y:S01]  /*1ee0*/  LEA R124, P0, R12, R21.reuse, 0x1 ;  /* 0x000000150c7c7211 */ /* 0x080fe200078008ff */
[----:B------:R-:W-:Y:S01]  /*1ef0*/  IMAD.U32 R27, RZ, RZ, UR21 ;  /* 0x00000015ff1b7e24 */ /* 0x000fe2000f8e00ff */
[----:B------:R-:W-:Y:S01]  /*1f00*/  CS2R R42, SRZ ;  /* 0x00000000002a7805 */ /* 0x000fe2000001ff00 */
[----:B------:R1:W-:Y:S01]  /*1f10*/  STL.64 [R1+0xe8], R122 ;  /* 0x0000e87a01007387 */ /* 0x0003e20000100a00 */
[----:B------:R-:W-:Y:S01]  /*1f20*/  IMAD R6, R24, 0x4, R9 ;  /* 0x0000000418067824 */ /* 0x000fe200078e0209 */
[-C--:B------:R-:W-:Y:S01]  /*1f30*/  LEA.HI.X.SX32 R125, R12, R22.reuse, 0x1, P0 ;  /* 0x000000160c7d7211 */ /* 0x080fe200000f0eff */
[----:B------:R-:W-:Y:S01]  /*1f40*/  IMAD.U32 R29, RZ, RZ, UR21 ;  /* 0x00000015ff1d7e24 */ /* 0x000fe2000f8e00ff */
[-C--:B0-----:R-:W-:Y:S01]  /*1f50*/  LEA R120, P1, R11, R21.reuse, 0x1 ;  /* 0x000000150b787211 */ /* 0x081fe200078208ff */
[----:B------:R-:W-:Y:S01]  /*1f60*/  IMAD R10, R27, 0x4, R6 ;  /* 0x000000041b0a7824 */ /* 0x000fe200078e0206 */
[----:B------:R-:W-:Y:S01]  /*1f70*/  CS2R R24, SRZ ;  /* 0x0000000000187805 */ /* 0x000fe2000001ff00 */
[----:B------:R-:W-:Y:S01]  /*1f80*/  IMAD.U32 R26, RZ, RZ, UR21 ;  /* 0x00000015ff1a7e24 */ /* 0x000fe2000f8e00ff */
[-C--:B------:R-:W-:Y:S01]  /*1f90*/  LEA.HI.X.SX32 R121, R11, R22.reuse, 0x1, P1 ;  /* 0x000000160b797211 */ /* 0x080fe200008f0eff */
[----:B------:R-:W-:Y:S01]  /*1fa0*/  IMAD.U32 R28, RZ, RZ, UR21 ;  /* 0x00000015ff1c7e24 */ /* 0x000fe2000f8e00ff */
[----:B------:R-:W-:Y:S01]  /*1fb0*/  CS2R R44, SRZ ;  /* 0x00000000002c7805 */ /* 0x000fe2000001ff00 */
[----:B------:R-:W-:Y:S01]  /*1fc0*/  IMAD R15, R23, 0x8, R14 ;  /* 0x00000008170f7824 */ /* 0x000fe200078e020e */
[----:B-1----:R-:W-:Y:S01]  /*1fd0*/  LEA R122, P1, R13, R21, 0x1 ;  /* 0x000000150d7a7211 */ /* 0x002fe200078208ff */
[----:B------:R0:W-:Y:S01]  /*1fe0*/  STL.64 [R1+0xe0], R120 ;  /* 0x0000e07801007387 */ /* 0x0001e20000100a00 */
[----:B------:R-:W-:Y:S01]  /*1ff0*/  CS2R R46, SRZ ;  /* 0x00000000002e7805 */ /* 0x000fe2000001ff00 */
[----:B------:R-:W-:Y:S01]  /*2000*/  IMAD R16, R23, 0x8, R15 ;  /* 0x0000000817107824 */ /* 0x000fe200078e020f */
[----:B------:R-:W-:Y:S01]  /*2010*/  LEA.HI.X.SX32 R123, R13, R22, 0x1, P1 ;  /* 0x000000160d7b7211 */ /* 0x000fe200008f0eff */
[----:B------:R-:W-:Y:S01]  /*2020*/  STL.64 [R1+0xd8], R124 ;  /* 0x0000d87c01007387 */ /* 0x000fe20000100a00 */
[----:B------:R-:W-:Y:S01]  /*2030*/  CS2R R48, SRZ ;  /* 0x0000000000307805 */ /* 0x000fe2000001ff00 */
[C---:B------:R-:W-:Y:S01]  /*2040*/  IMAD R17, R23.reuse, 0x8, R16 ;  /* 0x0000000817117824 */ /* 0x040fe200078e0210 */
[----:B------:R-:W-:Y:S01]  /*2050*/  CS2R R50, SRZ ;  /* 0x0000000000327805 */ /* 0x000fe2000001ff00 */
[----:B------:R1:W-:Y:S01]  /*2060*/  STL.64 [R1+0xd0], R122 ;  /* 0x0000d07a01007387 */ /* 0x0003e20000100a00 */
[----:B------:R-:W-:Y:S01]  /*2070*/  CS2R R52, SRZ ;  /* 0x0000000000347805 */ /* 0x000fe2000001ff00 */
[----:B------:R-:W-:Y:S01]  /*2080*/  IMAD R18, R23, 0x8, R17 ;  /* 0x0000000817127824 */ /* 0x000fe200078e0211 */
[----:B------:R-:W-:-:S02]  /*2090*/  CS2R R54, SRZ ;  /* 0x0000000000367805 */ /* 0x000fc4000001ff00 */
[-C--:B0-----:R-:W-:Y:S02]  /*20a0*/  LEA R120, P2, R7, R21.reuse, 0x1 ;  /* 0x0000001507787211 */ /* 0x081fe400078408ff */
[----:B------:R-:W-:Y:S01]  /*20b0*/  CS2R R56, SRZ ;  /* 0x0000000000387805 */ /* 0x000fe2000001ff00 */
[----:B------:R-:W-:Y:S01]  /*20c0*/  IMAD R19, R23, 0x8, R18 ;  /* 0x0000000817137824 */ /* 0x000fe200078e0212 */
[----:B------:R-:W-:Y:S02]  /*20d0*/  CS2R R58, SRZ ;  /* 0x00000000003a7805 */ /* 0x000fe4000001ff00 */
[-C--:B------:R-:W-:Y:S01]  /*20e0*/  LEA.HI.X.SX32 R121, R7, R22.reuse, 0x1, P2 ;  /* 0x0000001607797211 */ /* 0x080fe200010f0eff */
[----:B------:R-:W-:Y:S01]  /*20f0*/  IMAD R7, R29, 0x4, R10 ;  /* 0x000000041d077824 */ /* 0x000fe200078e020a */
[-C--:B------:R-:W-:Y:S01]  /*2100*/  LEA R12, P2, R6, R21.reuse, 0x1 ;  /* 0x00000015060c7211 */ /* 0x080fe200078408ff */
[----:B------:R-:W-:Y:S01]  /*2110*/  IMAD R20, R23, 0x8, R19 ;  /* 0x0000000817147824 */ /* 0x000fe200078e0213 */
[----:B-1----:R-:W-:Y:S01]  /*2120*/  LEA R122, P0, R8, R21, 0x1 ;  /* 0x00000015087a7211 */ /* 0x002fe200078008ff */
[----:B------:R0:W-:Y:S01]  /*2130*/  STL.64 [R1+0xc8], R120 ;  /* 0x0000c87801007387 */ /* 0x0001e20000100a00 */
[----:B------:R-:W-:Y:S01]  /*2140*/  IMAD R11, R26, 0x4, R7 ;  /* 0x000000041a0b7824 */ /* 0x000fe200078e0207 */
[----:B------:R-:W-:-:S02]  /*2150*/  LEA.HI.X.SX32 R13, R6, R22, 0x1, P2 ;  /* 0x00000016060d7211 */ /* 0x000fc400010f0eff */
[----:B------:R-:W-:Y:S02]  /*2160*/  CS2R R26, SRZ ;  /* 0x00000000001a7805 */ /* 0x000fe4000001ff00 */
[----:B------:R-:W-:Y:S01]  /*2170*/  LEA.HI.X.SX32 R123, R8, R22, 0x1, P0 ;  /* 0x00000016087b7211 */ /* 0x000fe200000f0eff */
[----:B------:R-:W-:Y:S01]  /*2180*/  IMAD R6, R28, 0x4, R11 ;  /* 0x000000041c067824 */ /* 0x000fe200078e020b */
[----:B------:R-:W-:Y:S02]  /*2190*/  CS2R R28, SRZ ;  /* 0x00000000001c7805 */ /* 0x000fe4000001ff00 */
[----:B------:R-:W-:Y:S02]  /*21a0*/  CS2R R60, SRZ ;  /* 0x00000000003c7805 */ /* 0x000fe4000001ff00 */
[----:B------:R-:W-:Y:S01]  /*21b0*/  CS2R R62, SRZ ;  /* 0x00000000003e7805 */ /* 0x000fe2000001ff00 */
[----:B------:R1:W-:Y:S01]  /*21c0*/  STL.64 [R1+0xc0], R122 ;  /* 0x0000c07a01007387 */ /* 0x0003e20000100a00 */
[----:B------:R-:W-:-:S02]  /*21d0*/  LEA R8, P3, R6, R21, 0x1 ;  /* 0x0000001506087211 */ /* 0x000fc400078608ff */
[----:B------:R-:W-:Y:S02]  /*21e0*/  CS2R R64, SRZ ;  /* 0x0000000000407805 */ /* 0x000fe4000001ff00 */
[C---:B0-----:R-:W-:Y:S02]  /*21f0*/  LEA R120, P1, R9.reuse, R21, 0x1 ;  /* 0x0000001509787211 */ /* 0x041fe400078208ff */
[----:B------:R-:W-:Y:S02]  /*2200*/  CS2R R66, SRZ ;  /* 0x0000000000427805 */ /* 0x000fe4000001ff00 */
[----:B------:R-:W-:Y:S02]  /*2210*/  CS2R R68, SRZ ;  /* 0x0000000000447805 */ /* 0x000fe4000001ff00 */
[----:B------:R-:W-:Y:S02]  /*2220*/  CS2R R70, SRZ ;  /* 0x0000000000467805 */ /* 0x000fe4000001ff00 */
[----:B------:R-:W-:-:S02]  /*2230*/  LEA.HI.X.SX32 R121, R9, R22, 0x1, P1 ;  /* 0x0000001609797211 */ /* 0x000fc400008f0eff */
[----:B------:R-:W-:Y:S02]  /*2240*/  CS2R R72, SRZ ;  /* 0x0000000000487805 */ /* 0x000fe4000001ff00 */
[----:B------:R-:W-:Y:S01]  /*2250*/  LEA.HI.X.SX32 R9, R6, R22, 0x1, P3 ;  /* 0x0000001606097211 */ /* 0x000fe200018f0eff */
[----:B------:R-:W-:Y:S01]  /*2260*/  IMAD R6, R23, 0x8, R20 ;  /* 0x0000000817067824 */ /* 0x000fe200078e0214 */
[----:B------:R-:W-:Y:S02]  /*2270*/  CS2R R74, SRZ ;  /* 0x00000000004a7805 */ /* 0x000fe4000001ff00 */
[----:B-1----:R-:W-:Y:S01]  /*2280*/  LEA R122, P0, R10, R21, 0x1 ;  /* 0x000000150a7a7211 */ /* 0x002fe200078008ff */
[----:B------:R0:W-:Y:S01]  /*2290*/  STL.64 [R1+0xb8], R120 ;  /* 0x0000b87801007387 */ /* 0x0001e20000100a00 */
[----:B------:R-:W-:Y:S02]  /*22a0*/  CS2R R76, SRZ ;  /* 0x00000000004c7805 */ /* 0x000fe4000001ff00 */
[----:B------:R-:W-:-:S02]  /*22b0*/  LOP3.LUT R0, R0, UR9, RZ, 0xfc, !PT ;  /* 0x0000000900007c12 */ /* 0x000fc4000f8efcff */
[----:B------:R-:W-:Y:S01]  /*22c0*/  CS2R R78, SRZ ;  /* 0x00000000004e7805 */ /* 0x000fe2000001ff00 */
[----:B------:R1:W-:Y:S01]  /*22d0*/  STL.64 [R1+0xb0], R12 ;  /* 0x0000b00c01007387 */ /* 0x0003e20000100a00 */
[-C--:B------:R-:W-:Y:S02]  /*22e0*/  LEA.HI.X.SX32 R123, R10, R22.reuse, 0x1, P0 ;  /* 0x000000160a7b7211 */ /* 0x080fe400000f0eff */
[----:B------:R-:W-:Y:S02]  /*22f0*/  CS2R R80, SRZ ;  /* 0x0000000000507805 */ /* 0x000fe4000001ff00 */
[----:B------:R-:W-:Y:S02]  /*2300*/  CS2R R82, SRZ ;  /* 0x0000000000527805 */ /* 0x000fe4000001ff00 */
[----:B------:R-:W-:Y:S02]  /*2310*/  CS2R R84, SRZ ;  /* 0x0000000000547805 */ /* 0x000fe4000001ff00 */
[----:B------:R-:W-:Y:S01]  /*2320*/  CS2R R86, SRZ ;  /* 0x0000000000567805 */ /* 0x000fe2000001ff00 */
[----:B------:R-:W-:Y:S01]  /*2330*/  STL.64 [R1+0xa8], R122 ;  /* 0x0000a87a01007387 */ /* 0x000fe20000100a00 */
[----:B------:R-:W-:Y:S01]  /*2340*/  UMOV UR7, URZ ;  /* 0x0000003f00077c82 */ /* 0x000fe20008000000 */
[-C--:B0-----:R-:W-:Y:S01]  /*2350*/  LEA R120, P1, R7, R21.reuse, 0x1 ;  /* 0x0000001507787211 */ /* 0x081fe200078208ff */
[----:B------:R-:W-:Y:S01]  /*2360*/  UMOV UR4, URZ ;  /* 0x0000003f00047c82 */ /* 0x000fe20008000000 */
[----:B------:R-:W-:Y:S01]  /*2370*/  UMOV UR6, URZ ;  /* 0x0000003f00067c82 */ /* 0x000fe20008000000 */
[----:B------:R-:W-:Y:S01]  /*2380*/  UMOV UR5, URZ ;  /* 0x0000003f00057c82 */ /* 0x000fe20008000000 */
[----:B-1----:R-:W-:Y:S01]  /*2390*/  LEA R12, P2, R11, R21, 0x1 ;  /* 0x000000150b0c7211 */ /* 0x002fe200078408ff */
[----:B------:R-:W-:Y:S01]  /*23a0*/  UIADD3.64 UR26, UR14, 0x2, URZ ;  /* 0x000000020e1a7897 */ /* 0x000fe2000fffe03f */
[-C--:B------:R-:W-:Y:S01]  /*23b0*/  LEA.HI.X.SX32 R121, R7, R22.reuse, 0x1, P1 ;  /* 0x0000001607797211 */ /* 0x080fe200008f0eff */
[----:B------:R-:W-:Y:S01]  /*23c0*/  IMAD R7, R23, 0x8, R6 ;  /* 0x0000000817077824 */ /* 0x000fe200078e0206 */
[----:B------:R-:W-:Y:S01]  /*23d0*/  LEA.HI.X.SX32 R13, R11, R22, 0x1, P2 ;  /* 0x000000160b0d7211 */ /* 0x000fe200010f0eff */
[----:B------:R-:W-:Y:S01]  /*23e0*/  UIADD3.64 UR30, UR14, 0x4, URZ ;  /* 0x000000040e1e7897 */ /* 0x000fe2000fffe03f */
[----:B------:R-:W-:Y:S01]  /*23f0*/  LEA R10, P1, R15, R4, 0x1 ;  /* 0x000000040f0a7211 */ /* 0x000fe200078208ff */
[----:B------:R-:W-:Y:S01]  /*2400*/  STL.64 [R1+0xa0], R120 ;  /* 0x0000a07801007387 */ /* 0x000fe20000100a00 */
[----:B------:R-:W-:-:S02]  /*2410*/  UIADD3.64 UR34, UR14, 0x1fe, URZ ;  /* 0x000001fe0e227897 */ /* 0x000fc4000fffe03f */
[----:B------:R-:W-:Y:S01]  /*2420*/  LEA.HI.X.SX32 R11, R15, R5, 0x1, P1 ;  /* 0x000000050f0b7211 */ /* 0x000fe200008f0eff */
[----:B------:R0:W-:Y:S01]  /*2430*/  STL.64 [R1+0x98], R12 ;  /* 0x0000980c01007387 */ /* 0x0001e20000100a00 */
[----:B------:R-:W-:Y:S02]  /*2440*/  UIADD3.64 UR38, UR14, 0x200, URZ ;  /* 0x000002000e267897 */ /* 0x000fe4000fffe03f */
[----:B------:R-:W-:Y:S01]  /*2450*/  UIADD3.64 UR42, UR14, 0x202, URZ ;  /* 0x000002020e2a7897 */ /* 0x000fe2000fffe03f */
[----:B------:R1:W-:Y:S01]  /*2460*/  STL.64 [R1+0x90], R8 ;  /* 0x0000900801007387 */ /* 0x0003e20000100a00 */
[----:B------:R-:W-:Y:S01]  /*2470*/  UIADD3.64 UR18, UR14, 0x204, URZ ;  /* 0x000002040e127897 */ /* 0x000fe2000fffe03f */
[----:B------:R-:W-:Y:S01]  /*2480*/  ULDC UR20, c[0x0][0x238] ;  /* 0x00008e0000147ab9 */ /* 0x000fe20000000800 */
[----:B------:R-:W-:Y:S01]  /*2490*/  UMOV UR11, 0x40000040 ;  /* 0x40000040000b7882 */ /* 0x000fe20000000000 */
[-C--:B0-----:R-:W-:Y:S02]  /*24a0*/  LEA R12, P0, R14, R4.reuse, 0x1 ;  /* 0x000000040e0c7211 */ /* 0x081fe400078008ff */
[----:B-1----:R-:W-:-:S02]  /*24b0*/  LEA R8, P2, R16, R4, 0x1 ;  /* 0x0000000410087211 */ /* 0x002fc400078408ff */
[-C--:B------:R-:W-:Y:S02]  /*24c0*/  LEA.HI.X.SX32 R13, R14, R5.reuse, 0x1, P0 ;  /* 0x000000050e0d7211 */ /* 0x080fe400000f0eff */
[----:B------:R-:W-:Y:S02]  /*24d0*/  LEA.HI.X.SX32 R9, R16, R5, 0x1, P2 ;  /* 0x0000000510097211 */ /* 0x000fe400010f0eff */
[----:B------:R-:W-:-:S03]  /*24e0*/  LEA R14, P0, R17, R4, 0x1 ;  /* 0x00000004110e7211 */ /* 0x000fc600078008ff */
[----:B------:R0:W-:Y:S01]  /*24f0*/  STL.64 [R1+0x78], R8 ;  /* 0x0000780801007387 */ /* 0x0001e20000100a00 */
[-C--:B------:R-:W-:Y:S02]  /*2500*/  LEA.HI.X.SX32 R15, R17, R5.reuse, 0x1, P0 ;  /* 0x00000005110f7211 */ /* 0x080fe400000f0eff */
[CC--:B------:R-:W-:Y:S01]  /*2510*/  LEA R16, P0, R20.reuse, R4.reuse, 0x1 ;  /* 0x0000000414107211 */ /* 0x0c0fe200078008ff */
[----:B------:R1:W-:Y:S03]  /*2520*/  STL.64 [R1+0x88], R12 ;  /* 0x0000880c01007387 */ /* 0x0003e60000100a00 */
[----:B------:R-:W-:Y:S01]  /*2530*/  LEA.HI.X.SX32 R17, R20, R5, 0x1, P0 ;  /* 0x0000000514117211 */ /* 0x000fe200000f0eff */
[----:B------:R2:W-:Y:S01]  /*2540*/  STL.64 [R1+0x80], R10 ;  /* 0x0000800a01007387 */ /* 0x0005e20000100a00 */
[----:B0-----:R-:W-:Y:S01]  /*2550*/  IMAD R8, R23, 0x8, R7 ;  /* 0x0000000817087824 */ /* 0x001fe200078e0207 */
[----:B-1----:R-:W-:-:S03]  /*2560*/  LEA R12, P1, R18, R4, 0x1 ;  /* 0x00000004120c7211 */ /* 0x002fc600078208ff */
[----:B------:R-:W-:Y:S01]  /*2570*/  IMAD R9, R23, 0x8, R8 ;  /* 0x0000000817097824 */ /* 0x000fe200078e0208 */
[C---:B--2---:R-:W-:Y:S02]  /*2580*/  LEA R10, P2, R19.reuse, R4, 0x1 ;  /* 0x00000004130a7211 */ /* 0x044fe400078408ff */
[-C--:B------:R-:W-:Y:S02]  /*2590*/  LEA.HI.X.SX32 R13, R18, R5.reuse, 0x1, P1 ;  /* 0x00000005120d7211 */ /* 0x080fe400008f0eff */
[----:B------:R-:W-:-:S05]  /*25a0*/  LEA.HI.X.SX32 R11, R19, R5, 0x1, P2 ;  /* 0x00000005130b7211 */ /* 0x000fca00010f0eff */
[----:B------:R0:W-:Y:S04]  /*25b0*/  STL.64 [R1+0x60], R10 ;  /* 0x0000600a01007387 */ /* 0x0001e80000100a00 */
[----:B------:R1:W-:Y:S04]  /*25c0*/  STL.64 [R1+0x70], R14 ;  /* 0x0000700e01007387 */ /* 0x0003e80000100a00 */
[----:B------:R2:W-:Y:S01]  /*25d0*/  STL.64 [R1+0x68], R12 ;  /* 0x0000680c01007387 */ /* 0x0005e20000100a00 */
[----:B0-----:R-:W-:-:S03]  /*25e0*/  IMAD R10, R23, 0x8, R9 ;  /* 0x00000008170a7824 */ /* 0x001fc600078e0209 */
[----:B------:R0:W-:Y:S01]  /*25f0*/  STL.64 [R1+0x58], R16 ;  /* 0x0000581001007387 */ /* 0x0001e20000100a00 */
[CC--:B-1----:R-:W-:Y:S01]  /*2600*/  LEA R14, P1, R6.reuse, R4.reuse, 0x1 ;  /* 0x00000004060e7211 */ /* 0x0c2fe200078208ff */
[----:B------:R-:W-:Y:S01]  /*2610*/  IMAD R11, R23, 0x8, R10 ;  /* 0x00000008170b7824 */ /* 0x000fe200078e020a */
[-C--:B--2---:R-:W-:Y:S02]  /*2620*/  LEA R12, P2, R7, R4.reuse, 0x1 ;  /* 0x00000004070c7211 */ /* 0x084fe400078408ff */
[-C--:B------:R-:W-:Y:S01]  /*2630*/  LEA.HI.X.SX32 R15, R6, R5.reuse, 0x1, P1 ;  /* 0x00000005060f7211 */ /* 0x080fe200008f0eff */
[----:B------:R-:W-:Y:S01]  /*2640*/  IMAD R6, R23, 0x8, R11 ;  /* 0x0000000817067824 */ /* 0x000fe200078e020b */
[----:B------:R-:W-:Y:S02]  /*2650*/  LEA.HI.X.SX32 R13, R7, R5, 0x1, P2 ;  /* 0x00000005070d7211 */ /* 0x000fe400010f0eff */
[----:B0-----:R-:W-:Y:S01]  /*2660*/  LEA R16, P0, R8, R4, 0x1 ;  /* 0x0000000408107211 */ /* 0x001fe200078008ff */
[----:B------:R0:W-:Y:S01]  /*2670*/  STL.64 [R1+0x50], R14 ;  /* 0x0000500e01007387 */ /* 0x0001e20000100a00 */
[----:B------:R-:W-:-:S02]  /*2680*/  IMAD R7, R23, 0x8, R6 ;  /* 0x0000000817077824 */ /* 0x000fc400078e0206 */
[-C--:B------:R-:W-:Y:S01]  /*2690*/  LEA.HI.X.SX32 R17, R8, R5.reuse, 0x1, P0 ;  /* 0x0000000508117211 */ /* 0x080fe200000f0eff */
[----:B------:R1:W-:Y:S01]  /*26a0*/  STL.64 [R1+0x48], R12 ;  /* 0x0000480c01007387 */ /* 0x0003e20000100a00 */
[----:B------:R-:W-:Y:S01]  /*26b0*/  IMAD R8, R23, 0x8, R7 ;  /* 0x0000000817087824 */ /* 0x000fe200078e0207 */
[CC--:B------:R-:W-:Y:S02]  /*26c0*/  LEA R18, P0, R11.reuse, R4.reuse, 0x1 ;  /* 0x000000040b127211 */ /* 0x0c0fe400078008ff */
[----:B------:R2:W-:Y:S02]  /*26d0*/  STL.64 [R1+0x40], R16 ;  /* 0x0000401001007387 */ /* 0x0005e40000100a00 */
[----:B------:R-:W-:Y:S02]  /*26e0*/  LEA.HI.X.SX32 R19, R11, R5, 0x1, P0 ;  /* 0x000000050b137211 */ /* 0x000fe400000f0eff */
[-C--:B0-----:R-:W-:Y:S02]  /*26f0*/  LEA R14, P1, R9, R4.reuse, 0x1 ;  /* 0x00000004090e7211 */ /* 0x081fe400078208ff */
[----:B-1----:R-:W-:-:S02]  /*2700*/  LEA R12, P2, R10, R4, 0x1 ;  /* 0x000000040a0c7211 */ /* 0x002fc400078408ff */
[-C--:B------:R-:W-:Y:S02]  /*2710*/  LEA.HI.X.SX32 R15, R9, R5.reuse, 0x1, P1 ;  /* 0x00000005090f7211 */ /* 0x080fe400008f0eff */
[-C--:B------:R-:W-:Y:S02]  /*2720*/  LEA.HI.X.SX32 R13, R10, R5.reuse, 0x1, P2 ;  /* 0x000000050a0d7211 */ /* 0x080fe400010f0eff */
[C---:B--2---:R-:W-:Y:S01]  /*2730*/  LEA R16, P1, R6.reuse, R4, 0x1 ;  /* 0x0000000406107211 */ /* 0x044fe200078208ff */
[----:B------:R0:W-:Y:S03]  /*2740*/  STL.64 [R1+0x38], R14 ;  /* 0x0000380e01007387 */ /* 0x0001e60000100a00 */
[----:B------:R-:W-:Y:S01]  /*2750*/  LEA.HI.X.SX32 R17, R6, R5, 0x1, P1 ;  /* 0x0000000506117211 */ /* 0x000fe200008f0eff */
[----:B------:R1:W-:Y:S01]  /*2760*/  STL.64 [R1+0x30], R12 ;  /* 0x0000300c01007387 */ /* 0x0003e20000100a00 */
[----:B------:R-:W-:-:S03]  /*2770*/  IMAD.MOV.U32 R6, RZ, RZ, 0x3f800000 ;  /* 0x3f800000ff067424 */ /* 0x000fc600078e00ff */
[----:B------:R-:W-:Y:S01]  /*2780*/  STL.64 [R1+0x28], R18 ;  /* 0x0000281201007387 */ /* 0x000fe20000100a00 */
[----:B0-----:R-:W-:-:S03]  /*2790*/  LEA R14, P2, R7, R4, 0x1 ;  /* 0x00000004070e7211 */ /* 0x001fc600078408ff */
[----:B------:R-:W-:Y:S01]  /*27a0*/  STL.64 [R1+0x20], R16 ;  /* 0x0000201001007387 */ /* 0x000fe20000100a00 */
[C---:B-1----:R-:W-:Y:S01]  /*27b0*/  LEA R12, P3, R8.reuse, R4, 0x1 ;  /* 0x00000004080c7211 */ /* 0x042fe200078608ff */
[----:B------:R-:W-:Y:S01]  /*27c0*/  IMAD.MOV.U32 R4, RZ, RZ, -0x800000 ;  /* 0xff800000ff047424 */ /* 0x000fe200078e00ff */
[-C--:B------:R-:W-:Y:S02]  /*27d0*/  LEA.HI.X.SX32 R15, R7, R5.reuse, 0x1, P2 ;  /* 0x00000005070f7211 */ /* 0x080fe400010f0eff */
[----:B------:R-:W-:Y:S01]  /*27e0*/  LEA.HI.X.SX32 R13, R8, R5, 0x1, P3 ;  /* 0x00000005080d7211 */ /* 0x000fe200018f0eff */
[----:B------:R-:W-:Y:S02]  /*27f0*/  IMAD.MOV.U32 R5, RZ, RZ, -0x800000 ;  /* 0xff800000ff057424 */ /* 0x000fe400078e00ff */
[----:B------:R-:W-:Y:S04]  /*2800*/  STL.64 [R1+0x18], R14 ;  /* 0x0000180e01007387 */ /* 0x000fe80000100a00 */
[----:B------:R-:W-:Y:S04]  /*2810*/  STL.64 [R1+0x10], R12 ;  /* 0x0000100c01007387 */ /* 0x000fe80000100a00 */
[----:B------:R-:W-:Y:S04]  /*2820*/  STL [R1+0x8], R6 ;  /* 0x0000080601007387 */ /* 0x000fe80000100800 */
[----:B------:R0:W-:Y:S02]  /*2830*/  STL [R1+0x4], R6 ;  /* 0x0000040601007387 */ /* 0x0001e40000100800 */
[----:B0-----:R-:W-:-:S07]  /*2840*/  LOP3.LUT R6, R2, 0x40, RZ, 0x3c, !PT ;  /* 0x0000004002067812 */ /* 0x001fce00078e3cff */
.L_x_1:
[----:B------:R-:W2:Y:S04]  /*2850*/  LDL.64 R22, [R1+0x108] ;  /* 0x0001080001167983 */ /* 0x000ea80000100a00 */
[----:B------:R-:W3:Y:S04]  /*2860*/  LDL.64 R14, [R1+0x100] ;  /* 0x00010000010e7983 */ /* 0x000ee80000100a00 */
[----:B------:R-:W4:Y:S01]  /*2870*/  LDL.64 R16, [R1+0xf8] ;  /* 0x0000f80001107983 */ /* 0x000f220000100a00 */
[----:B------:R-:W-:Y:S02]  /*2880*/  IMAD.U32 R8, RZ, RZ, UR6 ;  /* 0x00000006ff087e24 */ /* 0x000fe4000f8e00ff */
[----:B------:R-:W-:Y:S01]  /*2890*/  IMAD.U32 R10, RZ, RZ, UR6 ;  /* 0x00000006ff0a7e24 */ /* 0x000fe2000f8e00ff */
[----:B------:R-:W4:Y:S01]  /*28a0*/  LDL.64 R18, [R1+0xf0] ;  /* 0x0000f00001127983 */ /* 0x000f220000100a00 */
[----:B------:R-:W-:-:S03]  /*28b0*/  IMAD.U32 R12, RZ, RZ, UR6 ;  /* 0x00000006ff0c7e24 */ /* 0x000fc6000f8e00ff */
[----:B------:R-:W4:Y:S04]  /*28c0*/  LDL.64 R20, [R1+0xe8] ;  /* 0x0000e80001147983 */ /* 0x000f280000100a00 */
[----:B------:R-:W-:Y:S04]  /*28d0*/  STL [R1+0x138], R6 ;  /* 0x0001380601007387 */ /* 0x000fe80000100800 */
[----:B------:R-:W-:Y:S04]  /*28e0*/  STL [R1+0x124], R4 ;  /* 0x0001240401007387 */ /* 0x000fe80000100800 */
[----:B------:R-:W-:Y:S04]  /*28f0*/  STL [R1+0x120], R5 ;  /* 0x0001200501007387 */ /* 0x000fe80000100800 */
[----:B------:R-:W-:Y:S04]  /*2900*/  STL [R1+0x11c], R3 ;  /* 0x00011c0301007387 */ /* 0x000fe80000100800 */
[----:B-----5:R-:W-:Y:S01]  /*2910*/  STL [R1+0x13c], R2 ;  /* 0x00013c0201007387 */ /* 0x020fe20000100800 */
[----:B--2---:R-:W-:-:S03]  /*2920*/  IMAD.WIDE R8, R8, 0x2, R22 ;  /* 0x0000000208087825 */ /* 0x004fc600078e0216 */
[----:B------:R-:W2:Y:S01]  /*2930*/  LDL.64 R22, [R1+0xe0] ;  /* 0x0000e00001167983 */ /* 0x000ea20000100a00 */
[----:B---3--:R-:W-:-:S03]  /*2940*/  IMAD.WIDE R10, R10, 0x2, R14 ;  /* 0x000000020a0a7825 */ /* 0x008fc600078e020e */
[----:B------:R0:W-:Y:S01]  /*2950*/  STL.64 [R1+0x140], R8 ;  /* 0x0001400801007387 */ /* 0x0001e20000100a00 */
[----:B----4-:R-:W-:-:S03]  /*2960*/  IMAD.WIDE R12, R12, 0x2, R16 ;  /* 0x000000020c0c7825 */ /* 0x010fc600078e0210 */
[----:B------:R1:W-:Y:S01]  /*2970*/  STL.64 [R1+0x148], R10 ;  /* 0x0001480a01007387 */ /* 0x0003e20000100a00 */
[----:B------:R-:W-:-:S03]  /*2980*/  IMAD.U32 R14, RZ, RZ, UR6 ;  /* 0x00000006ff0e7e24 */ /* 0x000fc6000f8e00ff */
[----:B------:R3:W-:Y:S04]  /*2990*/  STL.64 [R1+0x150], R12 ;  /* 0x0001500c01007387 */ /* 0x0007e80000100a00 */
[----:B0-----:R-:W4:Y:S04]  /*29a0*/  LDL.64 R8, [R1+0xc8] ;  /* 0x0000c80001087983 */ /* 0x001f280000100a00 */
[----:B-1----:R-:W4:Y:S04]  /*29b0*/  LDL.64 R10, [R1+0xd0] ;  /* 0x0000d000010a7983 */ /* 0x002f280000100a00 */
[----:B---3--:R-:W3:Y:S04]  /*29c0*/  LDL.64 R12, [R1+0xd8] ;  /* 0x0000d800010c7983 */ /* 0x008ee80000100a00 */
[----:B------:R-:W3:Y:S04]  /*29d0*/  LDL.64 R2, [R1+0xc0] ;  /* 0x0000c00001027983 */ /* 0x000ee80000100a00 */
[----:B------:R-:W3:Y:S04]  /*29e0*/  LDL.64 R6, [R1+0xb8] ;  /* 0x0000b80001067983 */ /* 0x000ee80000100a00 */
[----:B------:R-:W3:Y:S01]  /*29f0*/  LDL.64 R4, [R1+0xb0] ;  /* 0x0000b00001047983 */ /* 0x000ee20000100a00 */
[----:B------:R-:W-:-:S02]  /*2a00*/  IMAD.U32 R16, RZ, RZ, UR6 ;  /* 0x00000006ff107e24 */ /* 0x000fc4000f8e00ff */
[----:B------:R-:W-:Y:S01]  /*2a10*/  IMAD.WIDE R14, R14, 0x2, R18 ;  /* 0x000000020e0e7825 */ /* 0x000fe200078e0212 */
[----:B------:R-:W3:Y:S03]  /*2a20*/  LDL.64 R124, [R1+0xa8] ;  /* 0x0000a800017c7983 */ /* 0x000ee60000100a00 */
[----:B------:R-:W-:Y:S01]  /*2a30*/  IMAD.U32 R18, RZ, RZ, UR6 ;  /* 0x00000006ff127e24 */ /* 0x000fe2000f8e00ff */
[----:B------:R-:W3:Y:S01]  /*2a40*/  LDL.64 R120, [R1+0x98] ;  /* 0x0000980001787983 */ /* 0x000ee20000100a00 */
[----:B------:R-:W-:-:S03]  /*2a50*/  IMAD.WIDE R16, R16, 0x2, R20 ;  /* 0x0000000210107825 */ /* 0x000fc600078e0214 */
[----:B------:R-:W3:Y:S01]  /*2a60*/  LDL.64 R122, [R1+0xa0] ;  /* 0x0000a000017a7983 */ /* 0x000ee20000100a00 */
[----:B------:R-:W-:Y:S02]  /*2a70*/  IMAD.U32 R20, RZ, RZ, UR6 ;  /* 0x00000006ff147e24 */ /* 0x000fe4000f8e00ff */
[----:B------:R-:W-:Y:S01]  /*2a80*/  IMAD.U32 R88, RZ, RZ, UR6 ;  /* 0x00000006ff587e24 */ /* 0x000fe2000f8e00ff */
[----:B------:R-:W3:Y:S01]  /*2a90*/  LDG.E.U16 R16, desc[UR44][R16.64] ;  /* 0x0000002c10107981 */ /* 0x000ee2000c1e1500 */
[----:B------:R-:W-:Y:S02]  /*2aa0*/  IMAD.U32 R90, RZ, RZ, UR6 ;  /* 0x00000006ff5a7e24 */ /* 0x000fe4000f8e00ff */
[----:B------:R-:W-:Y:S01]  /*2ab0*/  IMAD.U32 R92, RZ, RZ, UR6 ;  /* 0x00000006ff5c7e24 */ /* 0x000fe2000f8e00ff */
[----:B------:R-:W3:Y:S01]  /*2ac0*/  LDG.E.U16 R14, desc[UR44][R14.64] ;  /* 0x0000002c0e0e7981 */ /* 0x000ee2000c1e1500 */
[----:B------:R-:W-:Y:S02]  /*2ad0*/  IMAD.U32 R94, RZ, RZ, UR6 ;  /* 0x00000006ff5e7e24 */ /* 0x000fe4000f8e00ff */
[----:B--2---:R-:W-:-:S04]  /*2ae0*/  IMAD.WIDE R18, R18, 0x2, R22 ;  /* 0x0000000212127825 */ /* 0x004fc800078e0216 */
[----:B------:R-:W-:Y:S02]  /*2af0*/  IMAD.U32 R22, RZ, RZ, UR6 ;  /* 0x00000006ff167e24 */ /* 0x000fe4000f8e00ff */
[----:B------:R-:W-:Y:S01]  /*2b00*/  IMAD.U32 R96, RZ, RZ, UR6 ;  /* 0x00000006ff607e24 */ /* 0x000fe2000f8e00ff */
[----:B------:R-:W2:Y:S01]  /*2b10*/  LDG.E.U16 R18, desc[UR44][R18.64] ;  /* 0x0000002c12127981 */ /* 0x000ea2000c1e1500 */
[----:B----4-:R-:W-:-:S04]  /*2b20*/  IMAD.WIDE R88, R88, 0x2, R8 ;  /* 0x0000000258587825 */ /* 0x010fc800078e0208 */
[----:B------:R-:W-:Y:S02]  /*2b30*/  IMAD.WIDE R22, R22, 0x2, R10 ;  /* 0x0000000216167825 */ /* 0x000fe400078e020a */
[----:B------:R-:W4:Y:S02]  /*2b40*/  LDG.E.U16 R88, desc[UR44][R88.64] ;  /* 0x0000002c58587981 */ /* 0x000f24000c1e1500 */
[----:B---3--:R-:W-:Y:S02]  /*2b50*/  IMAD.WIDE R20, R20, 0x2, R12 ;  /* 0x0000000214147825 */ /* 0x008fe400078e020c */
[----:B------:R-:W3:Y:S02]  /*2b60*/  LDL.LU.64 R12, [R1+0x150] ;  /* 0x00015000010c7983 */ /* 0x000ee40000300a00 */
[----:B------:R-:W-:Y:S02]  /*2b70*/  IMAD.WIDE R90, R90, 0x2, R2 ;  /* 0x000000025a5a7825 */ /* 0x000fe400078e0202 */
[----:B------:R-:W2:Y:S02]  /*2b80*/  LDL.LU.64 R10, [R1+0x148] ;  /* 0x00014800010a7983 */ /* 0x000ea40000300a00 */
[----:B------:R-:W-:-:S02]  /*2b90*/  IMAD.WIDE R92, R92, 0x2, R6 ;  /* 0x000000025c5c7825 */ /* 0x000fc400078e0206 */
[----:B------:R-:W4:Y:S02]  /*2ba0*/  LDL.LU.64 R8, [R1+0x140] ;  /* 0x0001400001087983 */ /* 0x000f240000300a00 */
[----:B------:R-:W-:Y:S02]  /*2bb0*/  IMAD.WIDE R94, R94, 0x2, R4 ;  /* 0x000000025e5e7825 */ /* 0x000fe400078e0204 */
[----:B------:R-:W2:Y:S04]  /*2bc0*/  LDL.LU R2, [R1+0x13c] ;  /* 0x00013c0001027983 */ /* 0x000ea80000300800 */
[----:B------:R-:W2:Y:S04]  /*2bd0*/  LDL.LU R6, [R1+0x138] ;  /* 0x0001380001067983 */ /* 0x000ea80000300800 */
[----:B------:R-:W2:Y:S01]  /*2be0*/  LDL.64 R4, [R1+0x90] ;  /* 0x0000900001047983 */ /* 0x000ea20000100a00 */
[----:B------:R-:W-:-:S02]  /*2bf0*/  IMAD.U32 R100, RZ, RZ, UR6 ;  /* 0x00000006ff647e24 */ /* 0x000fc4000f8e00ff */
[----:B------:R-:W-:Y:S01]  /*2c00*/  IMAD.WIDE R96, R96, 0x2, R124 ;  /* 0x0000000260607825 */ /* 0x000fe200078e027c */
[----:B------:R-:W2:Y:S03]  /*2c10*/  LDG.E.U16 R20, desc[UR44][R20.64] ;  /* 0x0000002c14147981 */ /* 0x000ea6000c1e1500 */
[----:B------:R-:W-:Y:S01]  /*2c20*/  IMAD.WIDE R100, R100, 0x2, R120 ;  /* 0x0000000264647825 */ /* 0x000fe200078e0278 */
[----:B------:R-:W2:Y:S03]  /*2c30*/  LDG.E.U16 R92, desc[UR44][R92.64] ;  /* 0x0000002c5c5c7981 */ /* 0x000ea6000c1e1500 */
[----:B------:R-:W-:Y:S01]  /*2c40*/  IMAD.U32 R98, RZ, RZ, UR6 ;  /* 0x00000006ff627e24 */ /* 0x000fe2000f8e00ff */
[----:B------:R-:W2:Y:S01]  /*2c50*/  LDG.E.U16 R96, desc[UR44][R96.64] ;  /* 0x0000002c60607981 */ /* 0x000ea2000c1e1500 */
[----:B------:R-:W-:-:S02]  /*2c60*/  IMAD.U32 R7, RZ, RZ, UR6 ;  /* 0x00000006ff077e24 */ /* 0x000fc4000f8e00ff */
[----:B------:R-:W-:Y:S01]  /*2c70*/  IMAD.WIDE R98, R98, 0x2, R122 ;  /* 0x0000000262627825 */ /* 0x000fe200078e027a */
[----:B------:R-:W2:Y:S04]  /*2c80*/  LDG.E.U16 R100, desc[UR44][R100.64] ;  /* 0x0000002c64647981 */ /* 0x000ea8000c1e1500 */
[----:B------:R-:W2:Y:S04]  /*2c90*/  LDG.E.U16 R22, desc[UR44][R22.64] ;  /* 0x0000002c16167981 */ /* 0x000ea8000c1e1500 */
[----:B------:R-:W2:Y:S04]  /*2ca0*/  LDG.E.U16 R90, desc[UR44][R90.64] ;  /* 0x0000002c5a5a7981 */ /* 0x000ea8000c1e1500 */
[----:B------:R-:W2:Y:S04]  /*2cb0*/  LDG.E.U16 R94, desc[UR44][R94.64] ;  /* 0x0000002c5e5e7981 */ /* 0x000ea8000c1e1500 */
[----:B------:R-:W2:Y:S04]  /*2cc0*/  LDG.E.U16 R98, desc[UR44][R98.64] ;  /* 0x0000002c62627981 */ /* 0x000ea8000c1e1500 */
[----:B---3--:R-:W3:Y:S04]  /*2cd0*/  LDG.E.U16 R12, desc[UR44][R12.64] ;  /* 0x0000002c0c0c7981 */ /* 0x008ee8000c1e1500 */
[----:B----4-:R-:W4:Y:S04]  /*2ce0*/  LDG.E.U16 R8, desc[UR44][R8.64] ;  /* 0x0000002c08087981 */ /* 0x010f28000c1e1500 */
[----:B--2---:R0:W2:Y:S02]  /*2cf0*/  LDG.E.U16 R9, desc[UR44][R10.64] ;  /* 0x0000002c0a097981 */ /* 0x0040a4000c1e1500 */
[----:B0-----:R-:W-:-:S06]  /*2d00*/  IMAD.WIDE R10, R7, 0x2, R4 ;  /* 0x00000002070a7825 */ /* 0x001fcc00078e0204 */
[----:B------:R-:W2:Y:S01]  /*2d10*/  LDG.E.U16 R10, desc[UR44][R10.64] ;  /* 0x0000002c0a0a7981 */ /* 0x000ea2000c1e1500 */
[----:B------:R-:W-:Y:S01]  /*2d20*/  BAR.SYNC.DEFER_BLOCKING 0x0 ;  /* 0x0000000000007b1d */ /* 0x000fe20000010000 */
[----:B------:R-:W-:-:S05]  /*2d30*/  LOP3.LUT R3, R2, 0x40, RZ, 0x3c, !PT ;  /* 0x0000004002037812 */ /* 0x000fca00078e3cff */
[----:B------:R-:W-:Y:S04]  /*2d40*/  STS.U16 [R2+UR47+0x10800], R16 ;  /* 0x0108001002007988 */ /* 0x000fe8000800042f */
[----:B------:R-:W-:Y:S04]  /*2d50*/  STS.U16 [R2+UR47+0x10c00], R20 ;  /* 0x010c001402007988 */ /* 0x000fe8000800042f */
[----:B------:R-:W-:Y:S04]  /*2d60*/  STS.U16 [R2+UR47+0x11000], R88 ;  /* 0x0110005802007988 */ /* 0x000fe8000800042f */
[----:B------:R-:W-:Y:S04]  /*2d70*/  STS.U16 [R2+UR47+0x11400], R92 ;  /* 0x0114005c02007988 */ /* 0x000fe8000800042f */
[----:B------:R-:W-:Y:S04]  /*2d80*/  STS.U16 [R2+UR47+0x11800], R96 ;  /* 0x0118006002007988 */ /* 0x000fe8000800042f */
[----:B------:R-:W-:Y:S01]  /*2d90*/  STS.U16 [R2+UR47+0x11c00], R100 ;  /* 0x011c006402007988 */ /* 0x000fe2000800042f */
[----:B------:R-:W-:-:S04]  /*2da0*/  USHF.L.U32 UR8, UR49, 0x8, URZ ;  /* 0x0000000831087899 */ /* 0x000fc8000800063f */
[----:B------:R-:W-:-:S04]  /*2db0*/  ULOP3.LUT UR8, UR8, 0xc00, URZ, 0xc0, !UPT ;  /* 0x00000c0008087892 */ /* 0x000fc8000f8ec03f */
[----:B------:R-:W-:-:S04]  /*2dc0*/  ULEA.HI UR8, UR47, UR8, URZ, 0x1c ;  /* 0x000000082f087291 */ /* 0x000fc8000f8fe03f */
[----:B------:R-:W-:Y:S01]  /*2dd0*/  ULOP3.LUT UR8, UR8, 0x3fff, URZ, 0xc0, !UPT ;  /* 0x00003fff08087892 */ /* 0x000fe2000f8ec03f */
[----:B------:R-:W-:-:S03]  /*2de0*/  UMOV UR9, 0x40000040 ;  /* 0x4000004000097882 */ /* 0x000fc60000000000 */
[----:B------:R-:W-:Y:S01]  /*2df0*/  UIADD3 UR12, UP0, UR8, 0x80, URZ ;  /* 0x00000080080c7890 */ /* 0x000fe2000ff1e03f */
[----:B---3--:R-:W-:Y:S04]  /*2e00*/  STS.U16 [R2+UR47+0x10400], R12 ;  /* 0x0104000c02007988 */ /* 0x008fe8000800042f */
[----:B----4-:R-:W-:Y:S04]  /*2e10*/  STS.U16 [R2+UR47+0x10000], R8 ;  /* 0x0100000802007988 */ /* 0x010fe8000800042f */
[----:B--2---:R-:W-:Y:S04]  /*2e20*/  STS.U16 [R3+UR47+0x10200], R9 ;  /* 0x0102000903007988 */ /* 0x004fe8000800042f */
[----:B------:R-:W-:Y:S04]  /*2e30*/  STS.U16 [R3+UR47+0x10600], R14 ;  /* 0x0106000e03007988 */ /* 0x000fe8000800042f */
[----:B------:R-:W-:Y:S04]  /*2e40*/  STS.U16 [R3+UR47+0x10a00], R18 ;  /* 0x010a001203007988 */ /* 0x000fe8000800042f */
[----:B------:R-:W-:Y:S04]  /*2e50*/  STS.U16 [R3+UR47+0x10e00], R22 ;  /* 0x010e001603007988 */ /* 0x000fe8000800042f */
[----:B------:R-:W-:Y:S04]  /*2e60*/  STS.U16 [R3+UR47+0x11200], R90 ;  /* 0x0112005a03007988 */ /* 0x000fe8000800042f */
[----:B------:R-:W-:Y:S04]  /*2e70*/  STS.U16 [R3+UR47+0x11600], R94 ;  /* 0x0116005e03007988 */ /* 0x000fe8000800042f */
[----:B------:R0:W-:Y:S04]  /*2e80*/  STS.U16 [R3+UR47+0x11a00], R98 ;  /* 0x011a006203007988 */ /* 0x0001e8000800042f */
[----:B------:R1:W-:Y:S01]  /*2e90*/  STS.U16 [R3+UR47+0x11e00], R10 ;  /* 0x011e000a03007988 */ /* 0x0003e2000800042f */
[----:B------:R2:W-:Y:S06]  /*2ea0*/  MEMBAR.ALL.CTA ;  /* 0x0000000000007992 */ /* 0x0005ec0000008000 */
[----:B--2---:R-:W2:Y:S02]  /*2eb0*/  FENCE.VIEW.ASYNC.S ;  /* 0x00000000000073c6 */ /* 0x004ea40000000000 */
[----:B--2---:R-:W-:Y:S06]  /*2ec0*/  BAR.SYNC.DEFER_BLOCKING 0x0 ;  /* 0x0000000000007b1d */ /* 0x004fec0000010000 */
[----:B0-----:R-:W-:-:S06]  /*2ed0*/  WARPGROUP.ARRIVE ;  /* 0x00000000000079c5 */ /* 0x001fcc0000000000 */
[----:B------:R-:W-:Y:S01]  /*2ee0*/  HGMMA.64x64x16.F32 R88, gdesc[UR8].tnspA, RZ, !UPT ;  /* 0x20e00000085879f0 */ /* 0x000fe2000c7008ff */
[----:B------:R-:W-:Y:S02]  /*2ef0*/  UMOV UR8, URZ ;  /* 0x0000003f00087c82 */ /* 0x000fe40008000000 */
[----:B------:R-:W-:-:S04]  /*2f00*/  UIADD3.X UR13, UR8, 0x40000040, URZ, UP0, !UPT ;  /* 0x40000040080d7890 */ /* 0x000fc800087fe43f */
[----:B------:R-:W-:-:S05]  /*2f10*/  UIADD3.64 UR24, UR12, 0x80, URZ ;  /* 0x000000800c187897 */ /* 0x000fca000fffe03f */
[----:B------:R-:W-:Y:S01]  /*2f20*/  HGMMA.64x64x16.F32 R88, gdesc[UR12].tnspA, R88 ;  /* 0x20e000000c5879f0 */ /* 0x000fe20008700858 */
[----:B------:R-:W-:-:S03]  /*2f30*/  UIADD3.64 UR28, UR12, 0x100, URZ ;  /* 0x000001000c1c7897 */ /* 0x000fc6000fffe03f */
[----:B------:R-:W-:Y:S01]  /*2f40*/  HGMMA.64x64x16.F32 R88, gdesc[UR24].tnspA, R88 ;  /* 0x20e00000185879f0 */ /* 0x000fe20008700858 */
[----:B------:R-:W-:-:S05]  /*2f50*/  UIADD3.64 UR32, UR12, 0x180, URZ ;  /* 0x000001800c207897 */ /* 0x000fca000fffe03f */
[----:B------:R-:W-:Y:S01]  /*2f60*/  HGMMA.64x64x16.F32 R88, gdesc[UR28].tnspA, R88 ;  /* 0x20e000001c5879f0 */ /* 0x000fe20008700858 */
[----:B------:R-:W-:Y:S04]  /*2f70*/  STL [R1+0x110], R2 ;  /* 0x0001100201007387 */ /* 0x000fe80000100800 */
[----:B------:R-:W2:Y:S01]  /*2f80*/  LDL.64 R4, [R1+0x80] ;  /* 0x0000800001047983 */ /* 0x000ea20000100a00 */
[----:B------:R-:W-:Y:S02]  /*2f90*/  UIADD3.64 UR36, UR12, 0x200, URZ ;  /* 0x000002000c247897 */ /* 0x000fe4000fffe03f */
[----:B------:R-:W-:Y:S01]  /*2fa0*/  UIADD3.64 UR40, UR12, 0x280, URZ ;  /* 0x000002800c287897 */ /* 0x000fe2000fffe03f */
[----:B-1----:R-:W0:Y:S01]  /*2fb0*/  S2R R3, SR_TID.X ;  /* 0x0000000000037919 */ /* 0x002e220000002100 */
[----:B------:R-:W-:Y:S01]  /*2fc0*/  UIADD3.64 UR16, UR12, 0x300, URZ ;  /* 0x000003000c107897 */ /* 0x000fe2000fffe03f */
[----:B------:R-:W3:Y:S01]  /*2fd0*/  LDL.64 R16, [R1+0x88] ;  /* 0x0000880001107983 */ /* 0x000ee20000100a00 */
[----:B------:R-:W-:Y:S04]  /*2fe0*/  HGMMA.64x64x16.F32 R88, gdesc[UR32].tnspA, R88 ;  /* 0x20e00000205879f0 */ /* 0x000fe80008700858 */
[----:B------:R-:W-:Y:S04]  /*2ff0*/  HGMMA.64x64x16.F32 R88, gdesc[UR36].tnspA, R88 ;  /* 0x20e00000245879f0 */ /* 0x000fe80008700858 */
[----:B------:R-:W-:Y:S01]  /*3000*/  HGMMA.64x64x16.F32 R88, gdesc[UR40].tnspA, R88 ;  /* 0x20e00000285879f0 */ /* 0x000fe20008700858 */
[----:B0-----:R-:W-:-:S05]  /*3010*/  IMAD.SHL.U32 R7, R3, 0x2, RZ ;  /* 0x0000000203077824 */ /* 0x001fca00078e00ff */
[----:B------:R-:W-:-:S04]  /*3020*/  LOP3.LUT R7, R7, 0x6, RZ, 0xc0, !PT ;  /* 0x0000000607077812 */ /* 0x000fc800078ec0ff */
[----:B------:R-:W-:Y:S01]  /*3030*/  IADD3 R7, P0, R7, UR7, RZ ;  /* 0x0000000707077c10 */ /* 0x000fe2000ff1e0ff */
[----:B------:R-:W-:Y:S03]  /*3040*/  HGMMA.64x64x16.F32 R88, gdesc[UR16].tnspA, R88, gsb0 ;  /* 0x20e00000105879f0 */ /* 0x000fe60008000858 */
[C---:B------:R-:W-:Y:S02]  /*3050*/  IADD3 R8, P4, R7.reuse, 0x8, RZ ;  /* 0x0000000807087810 */ /* 0x040fe40007f9e0ff */
[----:B------:R-:W-:Y:S02]  /*3060*/  IADD3 R9, P5, R7, 0x9, RZ ;  /* 0x0000000907097810 */ /* 0x000fe40007fbe0ff */
[----:B------:R-:W-:Y:S02]  /*3070*/  LOP3.LUT R3, R0, 0x8, RZ, 0xfc, !PT ;  /* 0x0000000800037812 */ /* 0x000fe400078efcff */
[-C--:B------:R-:W-:Y:S01]  /*3080*/  ISETP.GT.U32.AND P6, PT, R8, R0.reuse, PT ;  /* 0x000000000800720c */ /* 0x080fe20003fc4070 */
[----:B------:R-:W-:Y:S01]  /*3090*/  IMAD.X R8, RZ, RZ, UR4, P0 ;  /* 0x00000004ff087e24 */ /* 0x000fe200080e06ff */
[----:B------:R-:W-:-:S02]  /*30a0*/  ISETP.GT.U32.AND P1, PT, R9, R0, PT ;  /* 0x000000000900720c */ /* 0x000fc40003f24070 */
[-C--:B------:R-:W-:Y:S02]  /*30b0*/  ISETP.GT.U32.AND P0, PT, R9, R3.reuse, PT ;  /* 0x000000030900720c */ /* 0x080fe40003f04070 */
[CC--:B------:R-:W-:Y:S01]  /*30c0*/  ISETP.GE.U32.AND P2, PT, R7.reuse, R0.reuse, PT ;  /* 0x000000000700720c */ /* 0x0c0fe20003f46070 */
[--C-:B------:R-:W-:Y:S01]  /*30d0*/  IMAD.X R12, RZ, RZ, R8.reuse, P4 ;  /* 0x000000ffff0c7224 */ /* 0x100fe200020e0608 */
[C---:B------:R-:W-:Y:S02]  /*30e0*/  IADD3 R9, P3, R7.reuse, 0x10, RZ ;  /* 0x0000001007097810 */ /* 0x040fe40007f7e0ff */
[----:B------:R-:W-:Y:S02]  /*30f0*/  IADD3 R14, P4, R7, 0x11, RZ ;  /* 0x00000011070e7810 */ /* 0x000fe40007f9e0ff */
[----:B------:R-:W-:Y:S01]  /*3100*/  ISETP.GE.U32.AND.EX P2, PT, R8, RZ, PT, P2 ;  /* 0x000000ff0800720c */ /* 0x000fe20003f46120 */
[--C-:B------:R-:W-:Y:S01]  /*3110*/  IMAD.X R13, RZ, RZ, R8.reuse, P5 ;  /* 0x000000ffff0d7224 */ /* 0x100fe200028e0608 */
[C---:B------:R-:W-:Y:S01]  /*3120*/  ISETP.GT.U32.AND P5, PT, R9.reuse, R0, PT ;  /* 0x000000000900720c */ /* 0x040fe20003fa4070 */
[--C-:B------:R-:W-:Y:S01]  /*3130*/  IMAD.X R20, RZ, RZ, R8.reuse, P3 ;  /* 0x000000ffff147224 */ /* 0x100fe200018e0608 */
[-C--:B------:R-:W-:Y:S01]  /*3140*/  ISETP.GT.U32.AND P3, PT, R9, R3.reuse, PT ;  /* 0x000000030900720c */ /* 0x080fe20003f64070 */
[----:B------:R-:W-:Y:S01]  /*3150*/  IMAD.X R120, RZ, RZ, R8, P4 ;  /* 0x000000ffff787224 */ /* 0x000fe200020e0608 */
[----:B------:R-:W-:-:S04]  /*3160*/  ISETP.GT.U32.AND P4, PT, R7, R3, PT ;  /* 0x000000030700720c */ /* 0x000fc80003f84070 */
[----:B------:R-:W-:Y:S01]  /*3170*/  ISETP.GT.U32.AND.EX P4, PT, R8, RZ, PT, P4 ;  /* 0x000000ff0800720c */ /* 0x000fe20003f84140 */
[----:B------:R-:W-:-:S04]  /*3180*/  IMAD.U32 R18, RZ, RZ, UR5 ;  /* 0x00000005ff127e24 */ /* 0x000fc8000f8e00ff */
[----:B--2---:R-:W-:Y:S01]  /*3190*/  IMAD.WIDE R18, R18, 0x2, R4 ;  /* 0x0000000212127825 */ /* 0x004fe200078e0204 */
[----:B------:R-:W-:Y:S02]  /*31a0*/  ISETP.GT.U32.AND.EX P6, PT, R12, RZ, PT, P6 ;  /* 0x000000ff0c00720c */ /* 0x000fe40003fc4160 */
[C---:B------:R-:W-:Y:S02]  /*31b0*/  ISETP.GT.U32.AND.EX P1, PT, R13.reuse, RZ, PT, P1 ;  /* 0x000000ff0d00720c */ /* 0x040fe40003f24110 */
[----:B------:R-:W-:Y:S01]  /*31c0*/  ISETP.GT.U32.AND.EX P0, PT, R13, RZ, PT, P0 ;  /* 0x000000ff0d00720c */ /* 0x000fe20003f04100 */
[----:B------:R-:W2:Y:S01]  /*31d0*/  LDG.E.U16 R125, desc[UR44][R18.64] ;  /* 0x0000002c127d7981 */ /* 0x000ea2000c1e1500 */
[----:B------:R-:W-:Y:S02]  /*31e0*/  WARPGROUP.DEPBAR.LE gsb0, 0x0 ;  /* 0x00008000000079c5 */ /* 0x000fe40000010000 */
[----:B------:R-:W-:Y:S01]  /*31f0*/  FMUL R89, R89, UR20 ;  /* 0x0000001459597c20 */ /* 0x000fe20008400000 */
[----:B------:R-:W-:-:S04]  /*3200*/  FMUL R10, R90, UR20 ;  /* 0x000000145a0a7c20 */ /* 0x000fc80008400000 */
[----:B------:R-:W-:Y:S02]  /*3210*/  FSEL R9, R89, -INF , !P2 ;  /* 0xff80000059097808 */ /* 0x000fe40005000000 */
[----:B------:R-:W-:Y:S01]  /*3220*/  ISETP.GE.U32.AND P2, PT, R7, R3, PT ;  /* 0x000000030700720c */ /* 0x000fe20003f46070 */
[----:B------:R-:W-:-:S03]  /*3230*/  FMUL R11, R91, UR20 ;  /* 0x000000145b0b7c20 */ /* 0x000fc60008400000 */
[----:B------:R-:W-:Y:S02]  /*3240*/  ISETP.GE.U32.AND.EX P2, PT, R8, RZ, PT, P2 ;  /* 0x000000ff0800720c */ /* 0x000fe40003f46120 */
[----:B------:R-:W-:Y:S02]  /*3250*/  FSEL R10, R10, -INF , !P4 ;  /* 0xff8000000a0a7808 */ /* 0x000fe40006000000 */
[----:B------:R-:W-:-:S05]  /*3260*/  FSEL R11, R11, -INF , !P2 ;  /* 0xff8000000b0b7808 */ /* 0x000fca0005000000 */
[----:B------:R0:W-:Y:S04]  /*3270*/  STL.64 [R1+0x128], R10 ;  /* 0x0001280a01007387 */ /* 0x0001e80000100a00 */
[----:B------:R-:W4:Y:S01]  /*3280*/  LDL.64 R4, [R1+0x78] ;  /* 0x0000780001047983 */ /* 0x000f220000100a00 */
[----:B------:R-:W-:Y:S01]  /*3290*/  FMUL R12, R92, UR20 ;  /* 0x000000145c0c7c20 */ /* 0x000fe20008400000 */
[----:B------:R-:W-:Y:S02]  /*32a0*/  FMUL R93, R93, UR20 ;  /* 0x000000145d5d7c20 */ /* 0x000fe40008400000 */
[----:B------:R-:W2:Y:S01]  /*32b0*/  LDL.64 R122, [R1+0x68] ;  /* 0x00006800017a7983 */ /* 0x000ea20000100a00 */
[----:B------:R-:W-:Y:S02]  /*32c0*/  ISETP.GT.U32.AND P4, PT, R14, R0, PT ;  /* 0x000000000e00720c */ /* 0x000fe40003f84070 */
[----:B------:R-:W-:Y:S01]  /*32d0*/  FSEL R12, R12, -INF , !P6 ;  /* 0xff8000000c0c7808 */ /* 0x000fe20007000000 */
[----:B0-----:R-:W2:Y:S01]  /*32e0*/  LDL.64 R10, [R1+0x70] ;  /* 0x00007000010a7983 */ /* 0x001ea20000100a00 */
[----:B------:R-:W-:-:S02]  /*32f0*/  FSEL R13, R93, -INF , !P1 ;  /* 0xff8000005d0d7808 */ /* 0x000fc40004800000 */
[----:B------:R-:W-:Y:S02]  /*3300*/  ISETP.GT.U32.AND P2, PT, R14, R3, PT ;  /* 0x000000030e00720c */ /* 0x000fe40003f44070 */
[C---:B------:R-:W-:Y:S01]  /*3310*/  ISETP.GT.U32.AND.EX P4, PT, R120.reuse, RZ, PT, P4 ;  /* 0x000000ff7800720c */ /* 0x040fe20003f84140 */
[----:B------:R0:W-:Y:S01]  /*3320*/  STL.64 [R1+0x130], R12 ;  /* 0x0001300c01007387 */ /* 0x0001e20000100a00 */
[----:B------:R-:W-:-:S03]  /*3330*/  ISETP.GT.U32.AND.EX P2, PT, R120, RZ, PT, P2 ;  /* 0x000000ff7800720c */ /* 0x000fc60003f44120 */
[----:B------:R-:W2:Y:S01]  /*3340*/  LDL.64 R120, [R1+0x60] ;  /* 0x0000600001787983 */ /* 0x000ea20000100a00 */
[----:B------:R-:W-:Y:S01]  /*3350*/  IMAD.U32 R22, RZ, RZ, UR5 ;  /* 0x00000005ff167e24 */ /* 0x000fe2000f8e00ff */
[C---:B------:R-:W-:Y:S01]  /*3360*/  ISETP.GT.U32.AND P6, PT, R7.reuse, R0, PT ;  /* 0x000000000700720c */ /* 0x040fe20003fc4070 */
[----:B------:R-:W-:Y:S01]  /*3370*/  FMUL R15, R88, UR20 ;  /* 0x00000014580f7c20 */ /* 0x000fe20008400000 */
[----:B------:R-:W-:Y:S01]  /*3380*/  FMUL R14, R94, UR20 ;  /* 0x000000145e0e7c20 */ /* 0x000fe20008400000 */
[----:B---3--:R-:W-:Y:S01]  /*3390*/  IMAD.WIDE R22, R22, 0x2, R16 ;  /* 0x0000000216167825 */ /* 0x008fe200078e0210 */
[----:B------:R-:W-:Y:S02]  /*33a0*/  ISETP.GT.U32.AND.EX P6, PT, R8, RZ, PT, P6 ;  /* 0x000000ff0800720c */ /* 0x000fe40003fc4160 */
[----:B------:R-:W-:Y:S02]  /*33b0*/  IADD3 R16, P1, R7, 0x18, RZ ;  /* 0x0000001807107810 */ /* 0x000fe40007f3e0ff */
[----:B------:R-:W-:Y:S01]  /*33c0*/  FSEL R15, R15, -INF , !P6 ;  /* 0xff8000000f0f7808 */ /* 0x000fe20007000000 */
[----:B------:R-:W-:Y:S01]  /*33d0*/  FMUL R17, R95, UR20 ;  /* 0x000000145f117c20 */ /* 0x000fe20008400000 */
[----:B------:R-:W-:-:S02]  /*33e0*/  FSEL R14, R14, -INF , !P6 ;  /* 0xff8000000e0e7808 */ /* 0x000fc40007000000 */
[----:B------:R-:W-:Y:S01]  /*33f0*/  LOP3.LUT R6, R6, 0xfffffbff, RZ, 0xc0, !PT ;  /* 0xfffffbff06067812 */ /* 0x000fe200078ec0ff */
[----:B------:R-:W-:Y:S01]  /*3400*/  FMUL R89, R97, UR20 ;  /* 0x0000001461597c20 */ /* 0x000fe20008400000 */
[----:B------:R-:W-:Y:S01]  /*3410*/  ISETP.GT.U32.AND P6, PT, R16, R0, PT ;  /* 0x000000001000720c */ /* 0x000fe20003fc4070 */
[----:B------:R-:W-:Y:S01]  /*3420*/  FMUL R88, R98, UR20 ;  /* 0x0000001462587c20 */ /* 0x000fe20008400000 */
[----:B------:R-:W-:Y:S01]  /*3430*/  FSEL R17, R17, -INF , !P0 ;  /* 0xff80000011117808 */ /* 0x000fe20004000000 */
[----:B------:R1:W3:Y:S01]  /*3440*/  LDG.E.U16 R2, desc[UR44][R22.64] ;  /* 0x0000002c16027981 */ /* 0x0002e2000c1e1500 */
[----:B------:R-:W-:-:S09]  /*3450*/  ISETP.GT.U32.AND P0, PT, R16, R3, PT ;  /* 0x000000031000720c */ /* 0x000fd20003f04070 */
[----:B------:R-:W-:-:S04]  /*3460*/  @P6 LOP3.LUT R6, R6, 0x400, RZ, 0xfc, !PT ;  /* 0x0000040006066812 */ /* 0x000fc800078efcff */
[----:B------:R-:W-:Y:S02]  /*3470*/  LOP3.LUT R6, R6, 0xfffff7ff, RZ, 0xc0, !PT ;  /* 0xfffff7ff06067812 */ /* 0x000fe400078ec0ff */
[----:B------:R-:W-:Y:S02]  /*3480*/  ISETP.GT.U32.AND.EX P3, PT, R20, RZ, PT, P3 ;  /* 0x000000ff1400720c */ /* 0x000fe40003f64130 */
[----:B------:R-:W-:Y:S02]  /*3490*/  @P0 LOP3.LUT R6, R6, 0x800, RZ, 0xfc, !PT ;  /* 0x0000080006060812 */ /* 0x000fe400078efcff */
[----:B------:R-:W-:Y:S01]  /*34a0*/  ISETP.GT.U32.AND.EX P5, PT, R20, RZ, PT, P5 ;  /* 0x000000ff1400720c */ /* 0x000fe20003fa4150 */
[----:B------:R-:W-:Y:S01]  /*34b0*/  IMAD.U32 R20, RZ, RZ, UR5 ;  /* 0x00000005ff147e24 */ /* 0x000fe2000f8e00ff */
[----:B------:R-:W-:Y:S02]  /*34c0*/  IADD3 R21, P0, R7, 0x19, RZ ;  /* 0x0000001907157810 */ /* 0x000fe40007f1e0ff */
[----:B------:R-:W-:-:S02]  /*34d0*/  FSEL R89, R89, -INF , !P4 ;  /* 0xff80000059597808 */ /* 0x000fc40006000000 */
[----:B------:R-:W-:Y:S02]  /*34e0*/  FSEL R88, R88, -INF , !P3 ;  /* 0xff80000058587808 */ /* 0x000fe40005800000 */
[C---:B------:R-:W-:Y:S02]  /*34f0*/  ISETP.GT.U32.AND P4, PT, R21.reuse, R0, PT ;  /* 0x000000001500720c */ /* 0x040fe40003f84070 */
[----:B------:R-:W-:Y:S01]  /*3500*/  ISETP.GT.U32.AND P3, PT, R21, R3, PT ;  /* 0x000000031500720c */ /* 0x000fe20003f64070 */
[----:B-1----:R-:W-:Y:S02]  /*3510*/  IMAD.U32 R22, RZ, RZ, UR5 ;  /* 0x00000005ff167e24 */ /* 0x002fe4000f8e00ff */
[----:B------:R-:W-:Y:S02]  /*3520*/  IMAD.U32 R90, RZ, RZ, UR5 ;  /* 0x00000005ff5a7e24 */ /* 0x000fe4000f8e00ff */
[----:B----4-:R-:W-:Y:S02]  /*3530*/  IMAD.WIDE R20, R20, 0x2, R4 ;  /* 0x0000000214147825 */ /* 0x010fe400078e0204 */
[----:B------:R-:W4:Y:S04]  /*3540*/  LDL.64 R4, [R1+0x50] ;  /* 0x0000500001047983 */ /* 0x000f280000100a00 */
[----:B------:R1:W3:Y:S01]  /*3550*/  LDG.E.U16 R124, desc[UR44][R20.64] ;  /* 0x0000002c147c7981 */ /* 0x0002e2000c1e1500 */
[----:B--2---:R-:W-:-:S03]  /*3560*/  IMAD.WIDE R18, R90, 0x2, R10 ;  /* 0x000000025a127825 */ /* 0x004fc600078e020a */
[----:B------:R2:W-:Y:S04]  /*3570*/  STL [R1+0x118], R125 ;  /* 0x0001187d01007387 */ /* 0x0005e80000100800 */
[----:B------:R-:W2:Y:S01]  /*3580*/  LDL.64 R10, [R1+0x48] ;  /* 0x00004800010a7983 */ /* 0x000ea20000100a00 */
[----:B-1----:R-:W-:-:S03]  /*3590*/  IMAD.WIDE R20, R22, 0x2, R122 ;  /* 0x0000000216147825 */ /* 0x002fc600078e027a */
[----:B------:R1:W3:Y:S01]  /*35a0*/  LDG.E.U16 R123, desc[UR44][R18.64] ;  /* 0x0000002c127b7981 */ /* 0x0002e2000c1e1500 */
[----:B------:R-:W-:-:S03]  /*35b0*/  IMAD.U32 R22, RZ, RZ, UR5 ;  /* 0x00000005ff167e24 */ /* 0x000fc6000f8e00ff */
[----:B------:R-:W3:Y:S04]  /*35c0*/  LDG.E.U16 R122, desc[UR44][R20.64] ;  /* 0x0000002c147a7981 */ /* 0x000ee8000c1e1500 */
[----:B0-----:R-:W3:Y:S01]  /*35d0*/  LDL.64 R12, [R1+0x38] ;  /* 0x00003800010c7983 */ /* 0x001ee20000100a00 */
[----:B-1----:R-:W-:-:S03]  /*35e0*/  IMAD.WIDE R18, R22, 0x2, R120 ;  /* 0x0000000216127825 */ /* 0x002fc600078e0278 */
[----:B------:R-:W3:Y:S04]  /*35f0*/  LDL.64 R22, [R1+0x40] ;  /* 0x0000400001167983 */ /* 0x000ee80000100a00 */
[----:B------:R-:W3:Y:S01]  /*3600*/  LDL.64 R20, [R1+0x58] ;  /* 0x0000580001147983 */ /* 0x000ee20000100a00 */
[----:B------:R-:W-:-:S03]  /*3610*/  IMAD.U32 R92, RZ, RZ, UR5 ;  /* 0x00000005ff5c7e24 */ /* 0x000fc6000f8e00ff */
[----:B------:R0:W3:Y:S01]  /*3620*/  LDG.E.U16 R121, desc[UR44][R18.64] ;  /* 0x0000002c12797981 */ /* 0x0000e2000c1e1500 */
[----:B------:R-:W-:Y:S02]  /*3630*/  IMAD.U32 R90, RZ, RZ, UR5 ;  /* 0x00000005ff5a7e24 */ /* 0x000fe4000f8e00ff */
[----:B0-----:R-:W-:Y:S02]  /*3640*/  IMAD.U32 R18, RZ, RZ, UR5 ;  /* 0x00000005ff127e24 */ /* 0x001fe4000f8e00ff */
[----:B----4-:R-:W-:-:S04]  /*3650*/  IMAD.WIDE R90, R90, 0x2, R4 ;  /* 0x000000025a5a7825 */ /* 0x010fc800078e0204 */
[----:B--2---:R-:W-:Y:S01]  /*3660*/  IMAD.WIDE R18, R18, 0x2, R10 ;  /* 0x0000000212127825 */ /* 0x004fe200078e020a */
[----:B---3--:R0:W-:Y:S04]  /*3670*/  STL [R1+0x114], R122 ;  /* 0x0001147a01007387 */ /* 0x0081e80000100800 */
[----:B------:R-:W2:Y:S04]  /*3680*/  LDL.64 R4, [R1+0x28] ;  /* 0x0000280001047983 */ /* 0x000ea80000100a00 */
[----:B------:R-:W3:Y:S01]  /*3690*/  LDL.64 R10, [R1+0x18] ;  /* 0x00001800010a7983 */ /* 0x000ee20000100a00 */
[----:B------:R-:W-:-:S04]  /*36a0*/  IMAD.WIDE R92, R92, 0x2, R20 ;  /* 0x000000025c5c7825 */ /* 0x000fc800078e0214 */
[----:B------:R-:W-:Y:S01]  /*36b0*/  IMAD.U32 R20, RZ, RZ, UR5 ;  /* 0x00000005ff147e24 */ /* 0x000fe2000f8e00ff */
[----:B------:R-:W4:Y:S03]  /*36c0*/  LDG.E.U16 R120, desc[UR44][R92.64] ;  /* 0x0000002c5c787981 */ /* 0x000f26000c1e1500 */
[----:B------:R-:W-:-:S04]  /*36d0*/  IMAD.WIDE R20, R20, 0x2, R22 ;  /* 0x0000000214147825 */ /* 0x000fc800078e0216 */
[----:B------:R-:W-:Y:S01]  /*36e0*/  IMAD.U32 R22, RZ, RZ, UR5 ;  /* 0x00000005ff167e24 */ /* 0x000fe2000f8e00ff */
[----:B------:R-:W4:Y:S03]  /*36f0*/  LDG.E.U16 R94, desc[UR44][R20.64] ;  /* 0x0000002c145e7981 */ /* 0x000f26000c1e1500 */
[----:B------:R-:W-:Y:S01]  /*3700*/  IMAD.WIDE R22, R22, 0x2, R12 ;  /* 0x0000000216167825 */ /* 0x000fe200078e020c */
[----:B------:R-:W4:Y:S04]  /*3710*/  LDG.E.U16 R93, desc[UR44][R18.64] ;  /* 0x0000002c125d7981 */ /* 0x000f28000c1e1500 */
[----:B------:R-:W4:Y:S04]  /*3720*/  LDL.LU.64 R12, [R1+0x130] ;  /* 0x00013000010c7983 */ /* 0x000f280000300a00 */
[----:B------:R1:W-:Y:S04]  /*3730*/  STL [R1], R2 ;  /* 0x0000000201007387 */ /* 0x0003e80000100800 */
[----:B------:R-:W2:Y:S04]  /*3740*/  LDL.64 R18, [R1+0x30] ;  /* 0x0000300001127983 */ /* 0x000ea80000100a00 */
[----:B------:R-:W4:Y:S04]  /*3750*/  LDG.E.U16 R95, desc[UR44][R22.64] ;  /* 0x0000002c165f7981 */ /* 0x000f28000c1e1500 */
[----:B------:R0:W4:Y:S04]  /*3760*/  LDG.E.U16 R92, desc[UR44][R90.64] ;  /* 0x0000002c5a5c7981 */ /* 0x000128000c1e1500 */
[----:B------:R-:W3:Y:S01]  /*3770*/  LDL.64 R22, [R1+0x20] ;  /* 0x0000200001167983 */ /* 0x000ee20000100a00 */
[----:B0-----:R-:W-:-:S02]  /*3780*/  IMAD.U32 R90, RZ, RZ, UR5 ;  /* 0x00000005ff5a7e24 */ /* 0x001fc4000f8e00ff */
[----:B------:R-:W-:Y:S02]  /*3790*/  IMAD.U32 R20, RZ, RZ, UR5 ;  /* 0x00000005ff147e24 */ /* 0x000fe4000f8e00ff */
[----:B------:R-:W-:Y:S01]  /*37a0*/  FMUL R96, R96, UR20 ;  /* 0x0000001460607c20 */ /* 0x000fe20008400000 */
[----:B------:R-:W-:-:S04]  /*37b0*/  LOP3.LUT R6, R6, 0xfffffdff, RZ, 0xc0, !PT ;  /* 0xfffffdff06067812 */ /* 0x000fc800078ec0ff */
[----:B------:R-:W-:Y:S01]  /*37c0*/  FSEL R16, R96, -INF , !P5 ;  /* 0xff80000060107808 */ /* 0x000fe20006800000 */
[----:B------:R-:W-:Y:S01]  /*37d0*/  FMUL R96, R99, UR20 ;  /* 0x0000001463607c20 */ /* 0x000fe20008400000 */
[----:B------:R-:W-:Y:S02]  /*37e0*/  LOP3.LUT R125, R7, 0x39, RZ, 0xfc, !PT ;  /* 0x00000039077d7812 */ /* 0x000fe400078efcff */
[----:B------:R-:W-:Y:S02]  /*37f0*/  @P4 LOP3.LUT R6, R6, 0x200, RZ, 0xfc, !PT ;  /* 0x0000020006064812 */ /* 0x000fe400078efcff */
[----:B------:R-:W-:Y:S02]  /*3800*/  FSEL R96, R96, -INF , !P2 ;  /* 0xff80000060607808 */ /* 0x000fe40005000000 */
[----:B------:R-:W-:Y:S02]  /*3810*/  ISETP.GT.U32.AND P2, PT, R125, R3, PT ;  /* 0x000000037d00720c */ /* 0x000fe40003f44070 */
[----:B------:R-:W-:Y:S01]  /*3820*/  LOP3.LUT R6, R6, 0xfffffffd, RZ, 0xc0, !PT ;  /* 0xfffffffd06067812 */ /* 0x000fe200078ec0ff */
[----:B--2---:R-:W-:-:S04]  /*3830*/  IMAD.WIDE R90, R90, 0x2, R18 ;  /* 0x000000025a5a7825 */ /* 0x004fc800078e0212 */
[----:B------:R-:W-:Y:S02]  /*3840*/  IMAD.U32 R18, RZ, RZ, UR5 ;  /* 0x00000005ff127e24 */ /* 0x000fe4000f8e00ff */
[----:B---3--:R-:W-:Y:S01]  /*3850*/  IMAD.WIDE R20, R20, 0x2, R22 ;  /* 0x0000000214147825 */ /* 0x008fe200078e0216 */
[----:B------:R-:W-:Y:S01]  /*3860*/  @P3 LOP3.LUT R6, R6, 0x2, RZ, 0xfc, !PT ;  /* 0x0000000206063812 */ /* 0x000fe200078efcff */
[----:B------:R-:W2:Y:S02]  /*3870*/  LDG.E.U16 R90, desc[UR44][R90.64] ;  /* 0x0000002c5a5a7981 */ /* 0x000ea4000c1e1500 */
[----:B------:R-:W-:Y:S02]  /*3880*/  IMAD.WIDE R18, R18, 0x2, R4 ;  /* 0x0000000212127825 */ /* 0x000fe400078e0204 */
[----:B------:R-:W3:Y:S02]  /*3890*/  LDL.64 R4, [R1+0x10] ;  /* 0x0000100001047983 */ /* 0x000ee40000100a00 */
[----:B------:R-:W-:Y:S01]  /*38a0*/  IMAD.U32 R22, RZ, RZ, UR5 ;  /* 0x00000005ff167e24 */ /* 0x000fe2000f8e00ff */
[C---:B------:R-:W-:Y:S01]  /*38b0*/  LOP3.LUT R122, R7.reuse, 0x38, RZ, 0xfc, !PT ;  /* 0x00000038077a7812 */ /* 0x040fe200078efcff */
[----:B------:R-:W-:Y:S01]  /*38c0*/  IMAD.X R97, RZ, RZ, R8, P1 ;  /* 0x000000ffff617224 */ /* 0x000fe200008e0608 */
[----:B-1----:R-:W-:Y:S01]  /*38d0*/  LOP3.LUT R2, R7, 0x31, RZ, 0xfc, !PT ;  /* 0x0000003107027812 */ /* 0x002fe200078efcff */
[----:B------:R-:W-:Y:S01]  /*38e0*/  IMAD.WIDE R22, R22, 0x2, R10 ;  /* 0x0000000216167825 */ /* 0x000fe200078e020a */
[----:B------:R-:W-:Y:S01]  /*38f0*/  LOP3.LUT R6, R6, 0xfffffeff, RZ, 0xc0, !PT ;  /* 0xfffffeff06067812 */ /* 0x000fe200078ec0ff */
[----:B------:R-:W4:Y:S03]  /*3900*/  LDL.LU.64 R10, [R1+0x128] ;  /* 0x00012800010a7983 */ /* 0x000f260000300a00 */
[----:B------:R-:W-:Y:S01]  /*3910*/  @P2 LOP3.LUT R6, R6, 0x100, RZ, 0xfc, !PT ;  /* 0x0000010006062812 */ /* 0x000fe200078efcff */
[----:B------:R0:W2:Y:S01]  /*3920*/  LDG.E.U16 R20, desc[UR44][R20.64] ;  /* 0x0000002c14147981 */ /* 0x0000a2000c1e1500 */
[----:B------:R-:W-:-:S02]  /*3930*/  ISETP.GT.U32.AND P2, PT, R122, R3, PT ;  /* 0x000000037a00720c */ /* 0x000fc40003f44070 */
[----:B------:R-:W-:Y:S01]  /*3940*/  ISETP.GT.U32.AND P1, PT, R2, R3, PT ;  /* 0x000000030200720c */ /* 0x000fe20003f24070 */
[----:B------:R1:W2:Y:S01]  /*3950*/  LDG.E.U16 R91, desc[UR44][R18.64] ;  /* 0x0000002c125b7981 */ /* 0x0002a2000c1e1500 */
[----:B------:R-:W-:-:S03]  /*3960*/  LOP3.LUT R6, R6, 0xffffff7f, RZ, 0xc0, !PT ;  /* 0xffffff7f06067812 */ /* 0x000fc600078ec0ff */
[----:B------:R1:W2:Y:S01]  /*3970*/  LDG.E.U16 R22, desc[UR44][R22.64] ;  /* 0x0000002c16167981 */ /* 0x0002a2000c1e1500 */
[----:B0-----:R-:W-:-:S05]  /*3980*/  LOP3.LUT R21, R7, 0x30, RZ, 0xfc, !PT ;  /* 0x0000003007157812 */ /* 0x001fca00078efcff */
[----:B------:R-:W-:Y:S02]  /*3990*/  @P2 LOP3.LUT R6, R6, 0x80, RZ, 0xfc, !PT ;  /* 0x0000008006062812 */ /* 0x000fe400078efcff */
[----:B------:R-:W-:Y:S02]  /*39a0*/  ISETP.GT.U32.AND P2, PT, R21, R3, PT ;  /* 0x000000031500720c */ /* 0x000fe40003f44070 */
[----:B------:R-:W-:-:S04]  /*39b0*/  LOP3.LUT R6, R6, 0xffffffef, RZ, 0xc0, !PT ;  /* 0xffffffef06067812 */ /* 0x000fc800078ec0ff */
[----:B------:R-:W-:Y:S01]  /*39c0*/  @P1 LOP3.LUT R6, R6, 0x10, RZ, 0xfc, !PT ;  /* 0x0000001006061812 */ /* 0x000fe200078efcff */
[----:B-1----:R-:W-:-:S03]  /*39d0*/  IMAD.U32 R18, RZ, RZ, UR5 ;  /* 0x00000005ff127e24 */ /* 0x002fc6000f8e00ff */
[----:B------:R-:W-:Y:S02]  /*39e0*/  LOP3.LUT R6, R6, 0xfffffff7, RZ, 0xc0, !PT ;  /* 0xfffffff706067812 */ /* 0x000fe400078ec0ff */
[----:B------:R-:W-:Y:S02]  /*39f0*/  ISETP.GT.U32.AND P1, PT, R21, R0, PT ;  /* 0x000000001500720c */ /* 0x000fe40003f24070 */
[----:B------:R-:W-:Y:S02]  /*3a00*/  @P2 LOP3.LUT R6, R6, 0x8, RZ, 0xfc, !PT ;  /* 0x0000000806062812 */ /* 0x000fe400078efcff */
[C---:B------:R-:W-:Y:S02]  /*3a10*/  LOP3.LUT R23, R7.reuse, 0x29, RZ, 0xfc, !PT ;  /* 0x0000002907177812 */ /* 0x040fe400078efcff */
[----:B------:R-:W-:Y:S02]  /*3a20*/  LOP3.LUT R21, R0, 0x8, RZ, 0xfc, !PT ;  /* 0x0000000800157812 */ /* 0x000fe400078efcff */
[----:B------:R-:W-:-:S02]  /*3a30*/  LOP3.LUT R3, R7, 0x21, RZ, 0xfc, !PT ;  /* 0x0000002107037812 */ /* 0x000fc400078efcff */
[-C--:B------:R-:W-:Y:S02]  /*3a40*/  ISETP.GT.U32.AND P2, PT, R23, R21.reuse, PT ;  /* 0x000000151700720c */ /* 0x080fe40003f44070 */
[----:B------:R-:W-:Y:S02]  /*3a50*/  ISETP.GT.U32.AND P5, PT, R3, R21, PT ;  /* 0x000000150300720c */ /* 0x000fe40003fa4070 */
[----:B------:R-:W-:Y:S01]  /*3a60*/  ISETP.GT.U32.AND P3, PT, R23, R0, PT ;  /* 0x000000001700720c */ /* 0x000fe20003f64070 */
[----:B------:R-:W-:Y:S01]  /*3a70*/  FMUL R23, R103, UR20 ;  /* 0x0000001467177c20 */ /* 0x000fe20008400000 */
[----:B------:R-:W-:Y:S01]  /*3a80*/  FMUL R98, R106, UR20 ;  /* 0x000000146a627c20 */ /* 0x000fe20008400000 */
[----:B------:R-:W-:Y:S01]  /*3a90*/  FMUL R106, R114, UR20 ;  /* 0x00000014726a7c20 */ /* 0x000fe20008400000 */
[----:B------:R-:W-:Y:S01]  /*3aa0*/  FMUL R99, R107, UR20 ;  /* 0x000000146b637c20 */ /* 0x000fe20008400000 */
[----:B------:R-:W-:Y:S01]  /*3ab0*/  FMUL R103, R111, UR20 ;  /* 0x000000146f677c20 */ /* 0x000fe20008400000 */
[----:B------:R-:W-:-:S02]  /*3ac0*/  ISETP.GT.U32.AND.EX P5, PT, R8, RZ, PT, P5 ;  /* 0x000000ff0800720c */ /* 0x000fc40003fa4150 */
[----:B------:R-:W-:Y:S02]  /*3ad0*/  ISETP.GT.U32.AND.EX P2, PT, R8, RZ, PT, P2 ;  /* 0x000000ff0800720c */ /* 0x000fe40003f44120 */
[----:B------:R-:W-:Y:S02]  /*3ae0*/  FSEL R99, R99, -INF , !P5 ;  /* 0xff80000063637808 */ /* 0x000fe40006800000 */
[----:B------:R-:W-:Y:S02]  /*3af0*/  FSEL R103, R103, -INF , !P2 ;  /* 0xff80000067677808 */ /* 0x000fe40005000000 */
[C---:B------:R-:W-:Y:S02]  /*3b00*/  LOP3.LUT P5, RZ, R6.reuse, 0x400, RZ, 0xc0, !PT ;  /* 0x0000040006ff7812 */ /* 0x040fe400078ac0ff */
[----:B------:R-:W-:Y:S01]  /*3b10*/  LOP3.LUT P2, RZ, R6, 0x80, RZ, 0xc0, !PT ;  /* 0x0000008006ff7812 */ /* 0x000fe2000784c0ff */
[----:B------:R-:W-:Y:S01]  /*3b20*/  FMUL R107, R115, UR20 ;  /* 0x00000014736b7c20 */ /* 0x000fe20008400000 */
[----:B------:R-:W-:Y:S01]  /*3b30*/  FMUL R111, R119, UR20 ;  /* 0x00000014776f7c20 */ /* 0x000fe20008400000 */
[----:B---3--:R-:W-:Y:S01]  /*3b40*/  IMAD.WIDE R18, R18, 0x2, R4 ;  /* 0x0000000212127825 */ /* 0x008fe200078e0204 */
[----:B------:R-:W-:-:S02]  /*3b50*/  LOP3.LUT R5, R7, 0x28, RZ, 0xfc, !PT ;  /* 0x0000002807057812 */ /* 0x000fc400078efcff */
[----:B------:R-:W-:Y:S01]  /*3b60*/  LOP3.LUT R4, R7, 0x20, RZ, 0xfc, !PT ;  /* 0x0000002007047812 */ /* 0x000fe200078efcff */
[----:B------:R-:W-:Y:S01]  /*3b70*/  IMAD.X R7, RZ, RZ, R8, P0 ;  /* 0x000000ffff077224 */ /* 0x000fe200000e0608 */
[----:B------:R-:W-:Y:S01]  /*3b80*/  LOP3.LUT P0, RZ, R6, 0x800, RZ, 0xc0, !PT ;  /* 0x0000080006ff7812 */ /* 0x000fe2000780c0ff */
[----:B------:R0:W3:Y:S01]  /*3b90*/  LDG.E.U16 R18, desc[UR44][R18.64] ;  /* 0x0000002c12127981 */ /* 0x0000e2000c1e1500 */
[-C--:B------:R-:W-:Y:S02]  /*3ba0*/  ISETP.GT.U32.AND P4, PT, R5, R21.reuse, PT ;  /* 0x000000150500720c */ /* 0x080fe40003f84070 */
[----:B------:R-:W-:Y:S01]  /*3bb0*/  ISETP.GT.U32.AND P6, PT, R4, R21, PT ;  /* 0x000000150400720c */ /* 0x000fe20003fc4070 */
[----:B------:R-:W-:Y:S01]  /*3bc0*/  FMUL R21, R102, UR20 ;  /* 0x0000001466157c20 */ /* 0x000fe20008400000 */
[----:B------:R-:W-:-:S04]  /*3bd0*/  ISETP.GT.U32.AND.EX P0, PT, R97, RZ, PT, P0 ;  /* 0x000000ff6100720c */ /* 0x000fc80003f04100 */
[----:B------:R-:W-:Y:S02]  /*3be0*/  FSEL R21, R21, -INF , !P0 ;  /* 0xff80000015157808 */ /* 0x000fe40004000000 */
[----:B------:R-:W-:-:S04]  /*3bf0*/  LOP3.LUT P0, RZ, R6, 0x2, RZ, 0xc0, !PT ;  /* 0x0000000206ff7812 */ /* 0x000fc8000780c0ff */
[----:B------:R-:W-:Y:S02]  /*3c00*/  ISETP.GT.U32.AND.EX P0, PT, R7, RZ, PT, P0 ;  /* 0x000000ff0700720c */ /* 0x000fe40003f04100 */
[----:B------:R-:W-:Y:S02]  /*3c10*/  ISETP.GT.U32.AND.EX P6, PT, R8, RZ, PT, P6 ;  /* 0x000000ff0800720c */ /* 0x000fe40003fc4160 */
[----:B------:R-:W-:Y:S02]  /*3c20*/  FSEL R23, R23, -INF , !P0 ;  /* 0xff80000017177808 */ /* 0x000fe40004000000 */
[----:B------:R-:W-:Y:S01]  /*3c30*/  LOP3.LUT P0, RZ, R6, 0x8, RZ, 0xc0, !PT ;  /* 0x0000000806ff7812 */ /* 0x000fe2000780c0ff */
[----:B------:R-:W-:Y:S01]  /*3c40*/  FMUL R102, R110, UR20 ;  /* 0x000000146e667c20 */ /* 0x000fe20008400000 */
[----:B------:R-:W-:Y:S02]  /*3c50*/  FSEL R98, R98, -INF , !P6 ;  /* 0xff80000062627808 */ /* 0x000fe40007000000 */
[----:B------:R-:W-:-:S02]  /*3c60*/  ISETP.GT.U32.AND.EX P0, PT, R8, RZ, PT, P0 ;  /* 0x000000ff0800720c */ /* 0x000fc40003f04100 */
[----:B------:R-:W-:Y:S02]  /*3c70*/  LOP3.LUT P6, RZ, R6, 0x10, RZ, 0xc0, !PT ;  /* 0x0000001006ff7812 */ /* 0x000fe400078cc0ff */
[----:B------:R-:W-:Y:S02]  /*3c80*/  ISETP.GT.U32.AND.EX P4, PT, R8, RZ, PT, P4 ;  /* 0x000000ff0800720c */ /* 0x000fe40003f84140 */
[----:B------:R-:W-:Y:S02]  /*3c90*/  FSEL R106, R106, -INF , !P0 ;  /* 0xff8000006a6a7808 */ /* 0x000fe40004000000 */
[----:B------:R-:W-:Y:S02]  /*3ca0*/  FSEL R102, R102, -INF , !P4 ;  /* 0xff80000066667808 */ /* 0x000fe40006000000 */
[----:B------:R-:W-:Y:S02]  /*3cb0*/  ISETP.GT.U32.AND.EX P0, PT, R8, RZ, PT, P6 ;  /* 0x000000ff0800720c */ /* 0x000fe40003f04160 */
[----:B------:R-:W-:-:S02]  /*3cc0*/  LOP3.LUT P4, RZ, R6, 0x100, RZ, 0xc0, !PT ;  /* 0x0000010006ff7812 */ /* 0x000fc4000788c0ff */
[----:B------:R-:W-:Y:S02]  /*3cd0*/  LOP3.LUT P6, RZ, R6, 0x200, RZ, 0xc0, !PT ;  /* 0x0000020006ff7812 */ /* 0x000fe400078cc0ff */
[----:B----4-:R-:W-:-:S04]  /*3ce0*/  FMNMX R6, R10, R11, !PT ;  /* 0x0000000b0a067209 */ /* 0x010fc80007800000 */
[----:B------:R-:W-:-:S04]  /*3cf0*/  FMNMX R6, R14, R6, !PT ;  /* 0x000000060e067209 */ /* 0x000fc80007800000 */
[----:B------:R-:W-:-:S04]  /*3d00*/  FMNMX R6, R17, R6, !PT ;  /* 0x0000000611067209 */ /* 0x000fc80007800000 */
[----:B------:R-:W-:-:S04]  /*3d10*/  FMNMX R6, R88, R6, !PT ;  /* 0x0000000658067209 */ /* 0x000fc80007800000 */
[----:B------:R-:W-:-:S04]  /*3d20*/  FMNMX R6, R96, R6, !PT ;  /* 0x0000000660067209 */ /* 0x000fc80007800000 */
[----:B------:R-:W-:-:S04]  /*3d30*/  FMNMX R6, R21, R6, !PT ;  /* 0x0000000615067209 */ /* 0x000fc80007800000 */
[----:B------:R-:W-:-:S04]  /*3d40*/  FMNMX R6, R23, R6, !PT ;  /* 0x0000000617067209 */ /* 0x000fc80007800000 */
[----:B------:R-:W-:-:S04]  /*3d50*/  FMNMX R6, R98, R6, !PT ;  /* 0x0000000662067209 */ /* 0x000fc80007800000 */
[----:B------:R-:W-:-:S04]  /*3d60*/  FMNMX R6, R99, R6, !PT ;  /* 0x0000000663067209 */ /* 0x000fc80007800000 */
[----:B------:R-:W-:Y:S01]  /*3d70*/  FMNMX R6, R102, R6, !PT ;  /* 0x0000000666067209 */ /* 0x000fe20007800000 */
[----:B------:R-:W-:Y:S01]  /*3d80*/  FMUL R110, R118, UR20 ;  /* 0x00000014766e7c20 */ /* 0x000fe20008400000 */
[----:B------:R-:W-:Y:S02]  /*3d90*/  FSEL R107, R107, -INF , !P0 ;  /* 0xff8000006b6b7808 */ /* 0x000fe40004000000 */
[----:B------:R-:W-:Y:S02]  /*3da0*/  FMNMX R6, R103, R6, !PT ;  /* 0x0000000667067209 */ /* 0x000fe40007800000 */
[----:B------:R-:W-:Y:S02]  /*3db0*/  ISETP.GT.U32.AND.EX P0, PT, R8, RZ, PT, P2 ;  /* 0x000000ff0800720c */ /* 0x000fe40003f04120 */
[----:B------:R-:W-:Y:S02]  /*3dc0*/  FMNMX R6, R106, R6, !PT ;  /* 0x000000066a067209 */ /* 0x000fe40007800000 */
[----:B------:R-:W-:-:S02]  /*3dd0*/  FSEL R110, R110, -INF , !P0 ;  /* 0xff8000006e6e7808 */ /* 0x000fc40004000000 */
[----:B------:R-:W-:Y:S02]  /*3de0*/  ISETP.GT.U32.AND.EX P0, PT, R8, RZ, PT, P4 ;  /* 0x000000ff0800720c */ /* 0x000fe40003f04140 */
[----:B------:R-:W-:Y:S02]  /*3df0*/  FMNMX R6, R107, R6, !PT ;  /* 0x000000066b067209 */ /* 0x000fe40007800000 */
[----:B------:R-:W-:Y:S02]  /*3e00*/  FSEL R111, R111, -INF , !P0 ;  /* 0xff8000006f6f7808 */ /* 0x000fe40004000000 */
[----:B------:R-:W-:-:S04]  /*3e10*/  FMNMX R6, R110, R6, !PT ;  /* 0x000000066e067209 */ /* 0x000fc80007800000 */
[----:B------:R-:W-:-:S05]  /*3e20*/  FMNMX R6, R111, R6, !PT ;  /* 0x000000066f067209 */ /* 0x000fca0007800000 */
[----:B0-----:R-:W0:Y:S01]  /*3e30*/  SHFL.BFLY PT, R19, R6, 0x2, 0x1f ;  /* 0x0c401f0006137f89 */ /* 0x001e2200000e0000 */
[----:B------:R-:W-:Y:S01]  /*3e40*/  ISETP.GT.U32.AND.EX P0, PT, R97, RZ, PT, P5 ;  /* 0x000000ff6100720c */ /* 0x000fe20003f04150 */
[----:B------:R-:W-:Y:S01]  /*3e50*/  FMUL R97, R101, UR20 ;  /* 0x0000001465617c20 */ /* 0x000fe20008400000 */
[----:B------:R-:W-:-:S04]  /*3e60*/  ISETP.GT.U32.AND.EX P2, PT, R7, RZ, PT, P6 ;  /* 0x000000ff0700720c */ /* 0x000fc80003f44160 */
[----:B------:R-:W-:Y:S02]  /*3e70*/  FSEL R97, R97, -INF , !P2 ;  /* 0xff80000061617808 */ /* 0x000fe40005000000 */
[----:B------:R-:W-:Y:S02]  /*3e80*/  ISETP.GT.U32.AND P2, PT, R5, R0, PT ;  /* 0x000000000500720c */ /* 0x000fe40003f44070 */
[----:B0-----:R-:W-:Y:S01]  /*3e90*/  FMNMX R6, R6, R19, !PT ;  /* 0x0000001306067209 */ /* 0x001fe20007800000 */
[----:B------:R-:W-:Y:S01]  /*3ea0*/  FMUL R19, R100, UR20 ;  /* 0x0000001464137c20 */ /* 0x000fe20008400000 */
[----:B------:R-:W-:-:S04]  /*3eb0*/  FMUL R100, R104, UR20 ;  /* 0x0000001468647c20 */ /* 0x000fc80008400000 */
[----:B------:R-:W-:Y:S02]  /*3ec0*/  FSEL R19, R19, -INF , !P0 ;  /* 0xff80000013137808 */ /* 0x000fe40004000000 */
[----:B------:R-:W-:Y:S02]  /*3ed0*/  ISETP.GT.U32.AND P0, PT, R4, R0, PT ;  /* 0x000000000400720c */ /* 0x000fe40003f04070 */
[----:B------:R-:W4:Y:S02]  /*3ee0*/  LDL.LU R4, [R1+0x124] ;  /* 0x0001240001047983 */ /* 0x000f240000300800 */
[----:B------:R-:W-:Y:S02]  /*3ef0*/  ISETP.GT.U32.AND.EX P0, PT, R8, RZ, PT, P0 ;  /* 0x000000ff0800720c */ /* 0x000fe40003f04100 */
[----:B------:R-:W2:Y:S02]  /*3f00*/  LDL.LU R5, [R1+0x120] ;  /* 0x0001200001057983 */ /* 0x000ea40000300800 */
[----:B------:R-:W-:-:S02]  /*3f10*/  FSEL R100, R100, -INF , !P0 ;  /* 0xff80000064647808 */ /* 0x000fc40004000000 */
[-C--:B------:R-:W-:Y:S02]  /*3f20*/  ISETP.GT.U32.AND P0, PT, R3, R0.reuse, PT ;  /* 0x000000000300720c */ /* 0x080fe40003f04070 */
[----:B------:R-:W3:Y:S01]  /*3f30*/  LDL.LU R3, [R1+0x11c] ;  /* 0x00011c0001037983 */ /* 0x000ee20000300800 */
[----:B------:R-:W-:-:S03]  /*3f40*/  ISETP.GT.U32.AND P4, PT, R125, R0, PT ;  /* 0x000000007d00720c */ /* 0x000fc60003f84070 */
[----:B------:R-:W3:Y:S01]  /*3f50*/  LDL.LU R125, [R1] ;  /* 0x00000000017d7983 */ /* 0x000ee20000300800 */
[----:B------:R-:W-:Y:S06]  /*3f60*/  BAR.SYNC.DEFER_BLOCKING 0x0 ;  /* 0x0000000000007b1d */ /* 0x000fec0000010000 */
[----:B------:R-:W0:Y:S01]  /*3f70*/  SHFL.BFLY PT, R114, R6, 0x1, 0x1f ;  /* 0x0c201f0006727f89 */ /* 0x000e2200000e0000 */
[----:B------:R-:W-:-:S03]  /*3f80*/  ISETP.GT.U32.AND P5, PT, R122, R0, PT ;  /* 0x000000007a00720c */ /* 0x000fc60003fa4070 */
[----:B---3--:R1:W-:Y:S04]  /*3f90*/  STS.U16 [R3+UR47+0x10000], R125 ;  /* 0x0100007d03007988 */ /* 0x0083e8000800042f */
[----:B-1----:R-:W3:Y:S01]  /*3fa0*/  LDL.LU R125, [R1+0x118] ;  /* 0x00011800017d7983 */ /* 0x002ee20000300800 */
[----:B0-----:R-:W-:-:S04]  /*3fb0*/  FMNMX R6, R6, R114, !PT ;  /* 0x0000007206067209 */ /* 0x001fc80007800000 */
[----:B----4-:R-:W-:-:S05]  /*3fc0*/  FMNMX R6, R6, R4, !PT ;  /* 0x0000000406067209 */ /* 0x010fca0007800000 */
[----:B------:R-:W-:-:S04]  /*3fd0*/  FADD R23, R23, -R6 ;  /* 0x8000000617177221 */ /* 0x000fc80000000000 */
[----:B------:R-:W-:-:S04]  /*3fe0*/  FMUL R23, R23, 1.4426950216293334961 ;  /* 0x3fb8aa3b17177820 */ /* 0x000fc80000400000 */
[----:B------:R-:W0:Y:S01]  /*3ff0*/  MUFU.EX2 R122, R23 ;  /* 0x00000017007a7308 */ /* 0x000e220000000800 */
[----:B------:R-:W-:-:S04]  /*4000*/  FMNMX R7, R15, R9, !PT ;  /* 0x000000090f077209 */ /* 0x000fc80007800000 */
[----:B------:R-:W-:-:S04]  /*4010*/  FMNMX R7, R12, R7, !PT ;  /* 0x000000070c077209 */ /* 0x000fc80007800000 */
[----:B------:R-:W-:-:S04]  /*4020*/  FMNMX R7, R13, R7, !PT ;  /* 0x000000070d077209 */ /* 0x000fc80007800000 */
[----:B------:R-:W-:-:S04]  /*4030*/  FMNMX R7, R16, R7, !PT ;  /* 0x0000000710077209 */ /* 0x000fc80007800000 */
[----:B------:R-:W-:Y:S01]  /*4040*/  FMNMX R7, R89, R7, !PT ;  /* 0x0000000759077209 */ /* 0x000fe20007800000 */
[----:B------:R-:W-:-:S03]  /*4050*/  FMUL R105, R105, UR20 ;  /* 0x0000001469697c20 */ /* 0x000fc60008400000 */
[----:B------:R-:W-:Y:S02]  /*4060*/  FMNMX R7, R19, R7, !PT ;  /* 0x0000000713077209 */ /* 0x000fe40007800000 */
[----:B------:R-:W-:Y:S02]  /*4070*/  ISETP.GT.U32.AND P6, PT, R2, R0, PT ;  /* 0x000000000200720c */ /* 0x000fe40003fc4070 */
[----:B------:R-:W-:Y:S02]  /*4080*/  ISETP.GT.U32.AND.EX P0, PT, R8, RZ, PT, P0 ;  /* 0x000000ff0800720c */ /* 0x000fe40003f04100 */
[----:B------:R-:W-:Y:S01]  /*4090*/  FMNMX R7, R97, R7, !PT ;  /* 0x0000000761077209 */ /* 0x000fe20007800000 */
[----:B------:R-:W-:Y:S01]  /*40a0*/  FMUL R101, R108, UR20 ;  /* 0x000000146c657c20 */ /* 0x000fe20008400000 */
[----:B------:R-:W-:Y:S01]  /*40b0*/  ISETP.GT.U32.AND.EX P4, PT, R8, RZ, PT, P4 ;  /* 0x000000ff0800720c */ /* 0x000fe20003f84140 */
[----:B------:R-:W-:Y:S01]  /*40c0*/  FADD R10, R10, -R6 ;  /* 0x800000060a0a7221 */ /* 0x000fe20000000000 */
[----:B------:R-:W-:-:S02]  /*40d0*/  ISETP.GT.U32.AND.EX P5, PT, R8, RZ, PT, P5 ;  /* 0x000000ff0800720c */ /* 0x000fc40003fa4150 */
[C---:B------:R-:W-:Y:S02]  /*40e0*/  ISETP.GT.U32.AND.EX P6, PT, R8.reuse, RZ, PT, P6 ;  /* 0x000000ff0800720c */ /* 0x040fe40003fc4160 */
[C---:B------:R-:W-:Y:S02]  /*40f0*/  ISETP.GT.U32.AND.EX P1, PT, R8.reuse, RZ, PT, P1 ;  /* 0x000000ff0800720c */ /* 0x040fe40003f24110 */
[C---:B------:R-:W-:Y:S02]  /*4100*/  ISETP.GT.U32.AND.EX P3, PT, R8.reuse, RZ, PT, P3 ;  /* 0x000000ff0800720c */ /* 0x040fe40003f64130 */
[----:B------:R-:W-:Y:S02]  /*4110*/  ISETP.GT.U32.AND.EX P2, PT, R8, RZ, PT, P2 ;  /* 0x000000ff0800720c */ /* 0x000fe40003f44120 */
[----:B------:R-:W-:Y:S02]  /*4120*/  FSEL R108, R105, -INF , !P0 ;  /* 0xff800000696c7808 */ /* 0x000fe40004000000 */
[----:B------:R-:W-:Y:S01]  /*4130*/  FMNMX R8, R100, R7, !PT ;  /* 0x0000000764087209 */ /* 0x000fe20007800000 */
[----:B------:R-:W-:Y:S01]  /*4140*/  FMUL R109, R109, UR20 ;  /* 0x000000146d6d7c20 */ /* 0x000fe20008400000 */
[----:B------:R-:W-:Y:S01]  /*4150*/  FMUL R10, R10, 1.4426950216293334961 ;  /* 0x3fb8aa3b0a0a7820 */ /* 0x000fe20000400000 */
[----:B------:R-:W-:-:S02]  /*4160*/  FSEL R101, R101, -INF , !P2 ;  /* 0xff80000065657808 */ /* 0x000fc40005000000 */
[----:B------:R-:W-:Y:S01]  /*4170*/  FMNMX R8, R108, R8, !PT ;  /* 0x000000086c087209 */ /* 0x000fe20007800000 */
[----:B------:R-:W-:Y:S01]  /*4180*/  FMUL R112, R112, UR20 ;  /* 0x0000001470707c20 */ /* 0x000fe20008400000 */
[----:B------:R-:W-:Y:S01]  /*4190*/  FMUL R115, R113, UR20 ;  /* 0x0000001471737c20 */ /* 0x000fe20008400000 */
[----:B------:R-:W-:Y:S01]  /*41a0*/  FADD R11, R11, -R6 ;  /* 0x800000060b0b7221 */ /* 0x000fe20000000000 */
[----:B------:R1:W-:Y:S01]  /*41b0*/  MUFU.EX2 R7, R10 ;  /* 0x0000000a00077308 */ /* 0x0003e20000000800 */
[----:B------:R-:W-:Y:S02]  /*41c0*/  FSEL R113, R109, -INF , !P3 ;  /* 0xff8000006d717808 */ /* 0x000fe40005800000 */
[----:B------:R-:W-:Y:S01]  /*41d0*/  FMUL R11, R11, 1.4426950216293334961 ;  /* 0x3fb8aa3b0b0b7820 */ /* 0x000fe20000400000 */
[----:B------:R-:W-:Y:S02]  /*41e0*/  FSEL R112, R112, -INF , !P1 ;  /* 0xff80000070707808 */ /* 0x000fe40004800000 */
[----:B-1----:R-:W-:Y:S01]  /*41f0*/  FMNMX R10, R101, R8, !PT ;  /* 0x00000008650a7209 */ /* 0x002fe20007800000 */
[----:B------:R-:W-:-:S03]  /*4200*/  FMUL R114, R116, UR20 ;  /* 0x0000001474727c20 */ /* 0x000fc60008400000 */
[----:B------:R-:W-:Y:S01]  /*4210*/  FMNMX R10, R113, R10, !PT ;  /* 0x0000000a710a7209 */ /* 0x000fe20007800000 */
[--C-:B------:R-:W-:Y:S01]  /*4220*/  FADD R14, R14, -R6.reuse ;  /* 0x800000060e0e7221 */ /* 0x100fe20000000000 */
[----:B------:R1:W-:Y:S01]  /*4230*/  MUFU.EX2 R8, R11 ;  /* 0x0000000b00087308 */ /* 0x0003e20000000800 */
[----:B------:R-:W-:Y:S01]  /*4240*/  FSEL R115, R115, -INF , !P6 ;  /* 0xff80000073737808 */ /* 0x000fe20007000000 */
[----:B------:R-:W-:Y:S01]  /*4250*/  FMUL R116, R117, UR20 ;  /* 0x0000001475747c20 */ /* 0x000fe20008400000 */
[----:B------:R-:W-:Y:S01]  /*4260*/  FMUL R14, R14, 1.4426950216293334961 ;  /* 0x3fb8aa3b0e0e7820 */ /* 0x000fe20000400000 */
[----:B------:R-:W-:Y:S02]  /*4270*/  FSEL R114, R114, -INF , !P5 ;  /* 0xff80000072727808 */ /* 0x000fe40006800000 */
[----:B-1----:R-:W-:Y:S01]  /*4280*/  FMNMX R11, R112, R10, !PT ;  /* 0x0000000a700b7209 */ /* 0x002fe20007800000 */
[----:B------:R-:W-:-:S03]  /*4290*/  FADD R17, R17, -R6 ;  /* 0x8000000611117221 */ /* 0x000fc60000000000 */
[----:B------:R-:W-:Y:S01]  /*42a0*/  FMNMX R11, R115, R11, !PT ;  /* 0x0000000b730b7209 */ /* 0x000fe20007800000 */
[----:B------:R1:W-:Y:S01]  /*42b0*/  MUFU.EX2 R10, R14 ;  /* 0x0000000e000a7308 */ /* 0x0003e20000000800 */
[----:B------:R-:W-:Y:S01]  /*42c0*/  FSEL R116, R116, -INF , !P4 ;  /* 0xff80000074747808 */ /* 0x000fe20006000000 */
[----:B------:R-:W-:Y:S01]  /*42d0*/  FMUL R17, R17, 1.4426950216293334961 ;  /* 0x3fb8aa3b11117820 */ /* 0x000fe20000400000 */
[----:B------:R-:W-:Y:S01]  /*42e0*/  FADD R104, R88, -R6 ;  /* 0x8000000658687221 */ /* 0x000fe20000000000 */
[----:B-1----:R-:W-:Y:S01]  /*42f0*/  FMNMX R14, R114, R11, !PT ;  /* 0x0000000b720e7209 */ /* 0x002fe20007800000 */
[----:B---3--:R0:W-:Y:S02]  /*4300*/  STS.U16 [R3+UR47+0x10400], R125 ;  /* 0x0104007d03007988 */ /* 0x0081e4000800042f */
[----:B0-----:R-:W-:Y:S02]  /*4310*/  IMAD.MOV.U32 R125, RZ, RZ, R122 ;  /* 0x000000ffff7d7224 */ /* 0x001fe400078e007a */
[----:B------:R-:W3:Y:S01]  /*4320*/  LDL.LU R122, [R1+0x114] ;  /* 0x00011400017a7983 */ /* 0x000ee20000300800 */
[----:B------:R-:W-:Y:S01]  /*4330*/  FMNMX R88, R116, R14, !PT ;  /* 0x0000000e74587209 */ /* 0x000fe20007800000 */
[----:B------:R0:W-:Y:S02]  /*4340*/  MUFU.EX2 R11, R17 ;  /* 0x00000011000b7308 */ /* 0x0001e40000000800 */
[----:B0-----:R-:W-:-:S02]  /*4350*/  FADD R17, R96, -R6 ;  /* 0x8000000660117221 */ /* 0x001fc40000000000 */
[----:B------:R-:W0:Y:S02]  /*4360*/  SHFL.BFLY PT, R96, R88, 0x2, 0x1f ;  /* 0x0c401f0058607f89 */ /* 0x000e2400000e0000 */
[----:B0-----:R-:W-:-:S05]  /*4370*/  FMNMX R88, R88, R96, !PT ;  /* 0x0000006058587209 */ /* 0x001fca0007800000 */
[----:B------:R-:W0:Y:S02]  /*4380*/  SHFL.BFLY PT, R96, R88, 0x1, 0x1f ;  /* 0x0c201f0058607f89 */ /* 0x000e2400000e0000 */
[----:B0-----:R-:W-:Y:S01]  /*4390*/  FMNMX R96, R88, R96, !PT ;  /* 0x0000006058607209 */ /* 0x001fe20007800000 */
[----:B------:R-:W-:-:S03]  /*43a0*/  FADD R88, R111, -R6 ;  /* 0x800000066f587221 */ /* 0x000fc60000000000 */
[----:B--2---:R-:W-:Y:S01]  /*43b0*/  FMNMX R111, R96, R5, !PT ;  /* 0x00000005606f7209 */ /* 0x004fe20007800000 */
[----:B------:R-:W-:-:S04]  /*43c0*/  FMUL R88, R88, 1.4426950216293334961 ;  /* 0x3fb8aa3b58587820 */ /* 0x000fc80000400000 */
[--C-:B------:R-:W-:Y:S01]  /*43d0*/  FADD R15, R15, -R111.reuse ;  /* 0x8000006f0f0f7221 */ /* 0x100fe20000000000 */
[----:B------:R0:W-:Y:S03]  /*43e0*/  MUFU.EX2 R2, R88 ;  /* 0x0000005800027308 */ /* 0x0001e60000000800 */
[----:B------:R-:W-:Y:S01]  /*43f0*/  FMUL R15, R15, 1.4426950216293334961 ;  /* 0x3fb8aa3b0f0f7820 */ /* 0x000fe20000400000 */
[----:B0-----:R-:W-:-:S04]  /*4400*/  FADD R88, R9, -R111 ;  /* 0x8000006f09587221 */ /* 0x001fc80000000000 */
[----:B------:R0:W-:Y:S01]  /*4410*/  MUFU.EX2 R9, R15 ;  /* 0x0000000f00097308 */ /* 0x0001e20000000800 */
[----:B------:R-:W-:Y:S01]  /*4420*/  FMUL R88, R88, 1.4426950216293334961 ;  /* 0x3fb8aa3b58587820 */ /* 0x000fe20000400000 */
[----:B0-----:R-:W-:-:S06]  /*4430*/  FADD R15, R12, -R111 ;  /* 0x8000006f0c0f7221 */ /* 0x001fcc0000000000 */
[----:B------:R0:W-:Y:S01]  /*4440*/  MUFU.EX2 R12, R88 ;  /* 0x00000058000c7308 */ /* 0x0001e20000000800 */
[----:B------:R-:W-:Y:S01]  /*4450*/  FMUL R15, R15, 1.4426950216293334961 ;  /* 0x3fb8aa3b0f0f7820 */ /* 0x000fe20000400000 */
[----:B0-----:R-:W-:-:S06]  /*4460*/  FADD R88, R13, -R111 ;  /* 0x8000006f0d587221 */ /* 0x001fcc0000000000 */
[----:B------:R0:W-:Y:S02]  /*4470*/  MUFU.EX2 R13, R15 ;  /* 0x0000000f000d7308 */ /* 0x0001e40000000800 */
[----:B0-----:R-:W-:Y:S01]  /*4480*/  FMUL R15, R88, 1.4426950216293334961 ;  /* 0x3fb8aa3b580f7820 */ /* 0x001fe20000400000 */
[----:B------:R-:W-:-:S04]  /*4490*/  FADD R88, R19, -R111 ;  /* 0x8000006f13587221 */ /* 0x000fc80000000000 */
[----:B------:R-:W-:Y:S01]  /*44a0*/  FMUL R88, R88, 1.4426950216293334961 ;  /* 0x3fb8aa3b58587820 */ /* 0x000fe20000400000 */
[----:B------:R-:W-:-:S03]  /*44b0*/  FADD R89, R89, -R111 ;  /* 0x8000006f59597221 */ /* 0x000fc60000000000 */
[----:B------:R0:W-:Y:S01]  /*44c0*/  MUFU.EX2 R119, R88 ;  /* 0x0000005800777308 */ /* 0x0001e20000000800 */
[----:B------:R-:W-:Y:S01]  /*44d0*/  FMUL R89, R89, 1.4426950216293334961 ;  /* 0x3fb8aa3b59597820 */ /* 0x000fe20000400000 */
[----:B0-----:R-:W-:-:S04]  /*44e0*/  FADD R88, R108, -R111 ;  /* 0x8000006f6c587221 */ /* 0x001fc80000000000 */
[----:B------:R-:W-:Y:S02]  /*44f0*/  FMUL R88, R88, 1.4426950216293334961 ;  /* 0x3fb8aa3b58587820 */ /* 0x000fe40000400000 */
[----:B------:R0:W-:Y:S01]  /*4500*/  MUFU.EX2 R19, R89 ;  /* 0x0000005900137308 */ /* 0x0001e20000000800 */
[----:B------:R-:W-:Y:S04]  /*4510*/  STS.U16 [R3+UR47+0x10800], R124 ;  /* 0x0108007c03007988 */ /* 0x000fe8000800042f */
[----:B------:R-:W-:Y:S03]  /*4520*/  STS.U16 [R3+UR47+0x10c00], R123 ;  /* 0x010c007b03007988 */ /* 0x000fe6000800042f */
[----:B------:R1:W-:Y:S01]  /*4530*/  MUFU.EX2 R117, R88 ;  /* 0x0000005800757308 */ /* 0x0003e20000000800 */
[--C-:B0-----:R-:W-:Y:S01]  /*4540*/  FADD R89, R112, -R111.reuse ;  /* 0x8000006f70597221 */ /* 0x101fe20000000000 */
[----:B------:R-:W-:Y:S04]  /*4550*/  STS.U16 [R3+UR47+0x11400], R121 ;  /* 0x0114007903007988 */ /* 0x000fe8000800042f */
[----:B------:R-:W-:Y:S01]  /*4560*/  STS.U16 [R3+UR47+0x11800], R120 ;  /* 0x0118007803007988 */ /* 0x000fe2000800042f */
[----:B-1----:R-:W-:-:S03]  /*4570*/  FADD R88, R113, -R111 ;  /* 0x8000006f71587221 */ /* 0x002fc60000000000 */
[----:B------:R-:W-:Y:S04]  /*4580*/  STS.U16 [R3+UR47+0x11c00], R92 ;  /* 0x011c005c03007988 */ /* 0x000fe8000800042f */
[----:B------:R-:W-:Y:S01]  /*4590*/  STS.U16 [R3+UR47+0x12000], R93 ;  /* 0x0120005d03007988 */ /* 0x000fe2000800042f */
[----:B------:R-:W-:-:S03]  /*45a0*/  FMUL R88, R88, 1.4426950216293334961 ;  /* 0x3fb8aa3b58587820 */ /* 0x000fc60000400000 */
[----:B------:R-:W-:Y:S04]  /*45b0*/  STS.U16 [R3+UR47+0x12400], R94 ;  /* 0x0124005e03007988 */ /* 0x000fe8000800042f */
[----:B------:R-:W-:Y:S04]  /*45c0*/  STS.U16 [R3+UR47+0x12800], R95 ;  /* 0x0128005f03007988 */ /* 0x000fe8000800042f */
[----:B------:R-:W-:Y:S04]  /*45d0*/  STS.U16 [R3+UR47+0x12c00], R90 ;  /* 0x012c005a03007988 */ /* 0x000fe8000800042f */
[----:B------:R-:W-:Y:S04]  /*45e0*/  STS.U16 [R3+UR47+0x13000], R91 ;  /* 0x0130005b03007988 */ /* 0x000fe8000800042f */
[----:B------:R-:W-:Y:S04]  /*45f0*/  STS.U16 [R3+UR47+0x13400], R20 ;  /* 0x0134001403007988 */ /* 0x000fe8000800042f */
[----:B------:R-:W-:Y:S04]  /*4600*/  STS.U16 [R3+UR47+0x13800], R22 ;  /* 0x0138001603007988 */ /* 0x000fe8000800042f */
[----:B------:R0:W-:Y:S01]  /*4610*/  STS.U16 [R3+UR47+0x13c00], R18 ;  /* 0x013c001203007988 */ /* 0x0001e2000800042f */
[----:B------:R-:W-:Y:S01]  /*4620*/  FMUL R89, R89, 1.4426950216293334961 ;  /* 0x3fb8aa3b59597820 */ /* 0x000fe20000400000 */
[----:B------:R1:W-:Y:S01]  /*4630*/  MUFU.EX2 R112, R88 ;  /* 0x0000005800707308 */ /* 0x0003e20000000800 */
[----:B------:R-:W-:Y:S01]  /*4640*/  FADD R99, R99, -R6 ;  /* 0x8000000663637221 */ /* 0x000fe20000000000 */
[----:B-1----:R-:W-:-:S06]  /*4650*/  FADD R88, R115, -R111 ;  /* 0x8000006f73587221 */ /* 0x002fcc0000000000 */
[----:B------:R1:W-:Y:S01]  /*4660*/  MUFU.EX2 R115, R89 ;  /* 0x0000005900737308 */ /* 0x0003e20000000800 */
[----:B------:R-:W-:Y:S01]  /*4670*/  FMUL R88, R88, 1.4426950216293334961 ;  /* 0x3fb8aa3b58587820 */ /* 0x000fe20000400000 */
[----:B------:R-:W-:Y:S01]  /*4680*/  FADD R98, R98, -R6 ;  /* 0x8000000662627221 */ /* 0x000fe20000000000 */
[----:B-1----:R-:W-:Y:S01]  /*4690*/  FADD R89, R114, -R111 ;  /* 0x8000006f72597221 */ /* 0x002fe20000000000 */
[----:B------:R-:W-:-:S04]  /*46a0*/  FMUL R99, R99, 1.4426950216293334961 ;  /* 0x3fb8aa3b63637820 */ /* 0x000fc80000400000 */
[----:B------:R1:W-:Y:S01]  /*46b0*/  MUFU.EX2 R114, R88 ;  /* 0x0000005800727308 */ /* 0x0003e20000000800 */
[----:B------:R-:W-:Y:S01]  /*46c0*/  FMUL R89, R89, 1.4426950216293334961 ;  /* 0x3fb8aa3b59597820 */ /* 0x000fe20000400000 */
[----:B------:R-:W-:Y:S01]  /*46d0*/  FADD R4, -R6, R4 ;  /* 0x0000000406047221 */ /* 0x000fe20000000100 */
[----:B------:R-:W-:Y:S01]  /*46e0*/  FMUL R14, R104, 1.4426950216293334961 ;  /* 0x3fb8aa3b680e7820 */ /* 0x000fe20000400000 */
[--C-:B------:R-:W-:Y:S01]  /*46f0*/  FADD R21, R21, -R6.reuse ;  /* 0x8000000615157221 */ /* 0x100fe20000000000 */
[--C-:B------:R-:W-:Y:S01]  /*4700*/  FADD R105, R102, -R6.reuse ;  /* 0x8000000666697221 */ /* 0x100fe20000000000 */
[--C-:B------:R-:W-:Y:S01]  /*4710*/  FADD R110, R110, -R6.reuse ;  /* 0x800000066e6e7221 */ /* 0x100fe20000000000 */
[--C-:B-1----:R-:W-:Y:S01]  /*4720*/  FADD R88, R116, -R111.reuse ;  /* 0x8000006f74587221 */ /* 0x102fe20000000000 */
[--C-:B------:R-:W-:Y:S01]  /*4730*/  FADD R16, R16, -R111.reuse ;  /* 0x8000006f10107221 */ /* 0x100fe20000000000 */
[----:B------:R1:W-:Y:S01]  /*4740*/  MUFU.EX2 R116, R89 ;  /* 0x0000005900747308 */ /* 0x0003e20000000800 */
[----:B------:R-:W-:Y:S01]  /*4750*/  FMUL R23, R98, 1.4426950216293334961 ;  /* 0x3fb8aa3b62177820 */ /* 0x000fe20000400000 */
[--C-:B------:R-:W-:Y:S01]  /*4760*/  FADD R103, R103, -R6.reuse ;  /* 0x8000000667677221 */ /* 0x100fe20000000000 */
[--C-:B------:R-:W-:Y:S01]  /*4770*/  FADD R98, R106, -R6.reuse ;  /* 0x800000066a627221 */ /* 0x100fe20000000000 */
[----:B------:R-:W-:Y:S01]  /*4780*/  FMUL R4, R4, 1.4426950216293334961 ;  /* 0x3fb8aa3b04047820 */ /* 0x000fe20000400000 */
[--C-:B------:R-:W-:Y:S01]  /*4790*/  FADD R97, R97, -R111.reuse ;  /* 0x8000006f61617221 */ /* 0x100fe20000000000 */
[--C-:B------:R-:W-:Y:S01]  /*47a0*/  FADD R100, R100, -R111.reuse ;  /* 0x8000006f64647221 */ /* 0x100fe20000000000 */
[----:B------:R-:W-:Y:S01]  /*47b0*/  FADD R101, R101, -R111 ;  /* 0x8000006f65657221 */ /* 0x000fe20000000000 */
[----:B------:R2:W-:Y:S01]  /*47c0*/  MUFU.EX2 R104, R99 ;  /* 0x0000006300687308 */ /* 0x0005e20000000800 */
[----:B-1----:R-:W-:Y:S01]  /*47d0*/  FADD R89, -R111, R5 ;  /* 0x000000056f597221 */ /* 0x002fe20000000100 */
[----:B------:R-:W-:Y:S01]  /*47e0*/  FMUL R17, R17, 1.4426950216293334961 ;  /* 0x3fb8aa3b11117820 */ /* 0x000fe20000400000 */
[----:B------:R-:W-:Y:S01]  /*47f0*/  FMUL R21, R21, 1.4426950216293334961 ;  /* 0x3fb8aa3b15157820 */ /* 0x000fe20000400000 */
[----:B------:R-:W-:Y:S01]  /*4800*/  FMUL R105, R105, 1.4426950216293334961 ;  /* 0x3fb8aa3b69697820 */ /* 0x000fe20000400000 */
[----:B------:R-:W-:Y:S01]  /*4810*/  FMUL R110, R110, 1.4426950216293334961 ;  /* 0x3fb8aa3b6e6e7820 */ /* 0x000fe20000400000 */
[----:B------:R-:W-:Y:S01]  /*4820*/  FMUL R16, R16, 1.4426950216293334961 ;  /* 0x3fb8aa3b10107820 */ /* 0x000fe20000400000 */
[----:B------:R-:W-:Y:S01]  /*4830*/  FMUL R89, R89, 1.4426950216293334961 ;  /* 0x3fb8aa3b59597820 */ /* 0x000fe20000400000 */
[----:B--2---:R-:W-:Y:S01]  /*4840*/  FADD R99, R107, -R6 ;  /* 0x800000066b637221 */ /* 0x004fe20000000000 */
[----:B------:R-:W-:Y:S01]  /*4850*/  FMUL R103, R103, 1.4426950216293334961 ;  /* 0x3fb8aa3b67677820 */ /* 0x000fe20000400000 */
[----:B------:R-:W-:Y:S01]  /*4860*/  FMUL R98, R98, 1.4426950216293334961 ;  /* 0x3fb8aa3b62627820 */ /* 0x000fe20000400000 */
[----:B------:R-:W-:Y:S01]  /*4870*/  FMUL R97, R97, 1.4426950216293334961 ;  /* 0x3fb8aa3b61617820 */ /* 0x000fe20000400000 */
[----:B------:R-:W-:Y:S01]  /*4880*/  FMUL R99, R99, 1.4426950216293334961 ;  /* 0x3fb8aa3b63637820 */ /* 0x000fe20000400000 */
[----:B------:R-:W-:Y:S01]  /*4890*/  FMUL R100, R100, 1.4426950216293334961 ;  /* 0x3fb8aa3b64647820 */ /* 0x000fe20000400000 */
[----:B------:R-:W-:Y:S01]  /*48a0*/  FMUL R101, R101, 1.4426950216293334961 ;  /* 0x3fb8aa3b65657820 */ /* 0x000fe20000400000 */
[----:B------:R-:W-:Y:S01]  /*48b0*/  FMUL R88, R88, 1.4426950216293334961 ;  /* 0x3fb8aa3b58587820 */ /* 0x000fe20000400000 */
[----:B------:R-:W1:Y:S08]  /*48c0*/  MUFU.EX2 R4, R4 ;  /* 0x0000000400047308 */ /* 0x000e700000000800 */
[----:B0-----:R-:W0:Y:S08]  /*48d0*/  MUFU.EX2 R18, R89 ;  /* 0x0000005900127308 */ /* 0x001e300000000800 */
[----:B------:R-:W-:Y:S01]  /*48e0*/  MUFU.EX2 R14, R14 ;  /* 0x0000000e000e7308 */ /* 0x000fe20000000800 */
[----:B---3--:R-:W-:Y:S01]  /*48f0*/  STS.U16 [R3+UR47+0x11000], R122 ;  /* 0x0110007a03007988 */ /* 0x008fe2000800042f */
[----:B------:R2:W-:Y:S06]  /*4900*/  MEMBAR.ALL.CTA ;  /* 0x0000000000007992 */ /* 0x0005ec0000008000 */
[----:B--2---:R-:W2:Y:S01]  /*4910*/  FENCE.VIEW.ASYNC.S ;  /* 0x00000000000073c6 */ /* 0x004ea20000000000 */
[----:B------:R-:W-:Y:S08]  /*4920*/  MUFU.EX2 R17, R17 ;  /* 0x0000001100117308 */ /* 0x000ff00000000800 */
[----:B------:R-:W-:Y:S08]  /*4930*/  MUFU.EX2 R21, R21 ;  /* 0x0000001500157308 */ /* 0x000ff00000000800 */
[----:B------:R-:W-:Y:S08]  /*4940*/  MUFU.EX2 R23, R23 ;  /* 0x0000001700177308 */ /* 0x000ff00000000800 */
[----:B------:R-:W-:Y:S08]  /*4950*/  MUFU.EX2 R105, R105 ;  /* 0x0000006900697308 */ /* 0x000ff00000000800 */
[----:B------:R-:W-:Y:S08]  /*4960*/  MUFU.EX2 R106, R103 ;  /* 0x00000067006a7308 */ /* 0x000ff00000000800 */
[----:B------:R-:W-:Y:S08]  /*4970*/  MUFU.EX2 R107, R98 ;  /* 0x00000062006b7308 */ /* 0x000ff00000000800 */
[----:B------:R-:W-:Y:S08]  /*4980*/  MUFU.EX2 R109, R99 ;  /* 0x00000063006d7308 */ /* 0x000ff00000000800 */
[----:B------:R-:W-:Y:S08]  /*4990*/  MUFU.EX2 R110, R110 ;  /* 0x0000006e006e7308 */ /* 0x000ff00000000800 */
[----:B------:R-:W3:Y:S08]  /*49a0*/  MUFU.EX2 R15, R15 ;  /* 0x0000000f000f7308 */ /* 0x000ef00000000800 */
[----:B------:R-:W4:Y:S08]  /*49b0*/  MUFU.EX2 R16, R16 ;  /* 0x0000001000107308 */ /* 0x000f300000000800 */
[----:B------:R-:W2:Y:S08]  /*49c0*/  MUFU.EX2 R118, R97 ;  /* 0x0000006100767308 */ /* 0x000eb00000000800 */
[----:B------:R-:W2:Y:S08]  /*49d0*/  MUFU.EX2 R108, R100 ;  /* 0x00000064006c7308 */ /* 0x000eb00000000800 */
[----:B------:R-:W2:Y:S08]  /*49e0*/  MUFU.EX2 R113, R101 ;  /* 0x0000006500717308 */ /* 0x000eb00000000800 */
[----:B------:R3:W2:Y:S01]  /*49f0*/  MUFU.EX2 R5, R88 ;  /* 0x0000005800057308 */ /* 0x0006a20000000800 */
[-C--:B-1----:R-:W-:Y:S01]  /*4a00*/  FMUL R26, R26, R4.reuse ;  /* 0x000000041a1a7220 */ /* 0x082fe20000400000 */
[-C--:B------:R-:W-:Y:S01]  /*4a10*/  FMUL R27, R27, R4.reuse ;  /* 0x000000041b1b7220 */ /* 0x080fe20000400000 */
        /* <DEDUP_REMOVED lines=29> */
[----:B------:R-:W-:Y:S01]  /*4bf0*/  FMUL R87, R87, R4 ;  /* 0x0000000457577220 */ /* 0x000fe20000400000 */
[-C--:B0-----:R-:W-:Y:S01]  /*4c00*/  FMUL R24, R24, R18.reuse ;  /* 0x0000001218187220 */ /* 0x081fe20000400000 */
        /* <DEDUP_REMOVED lines=31> */
[----:B------:R-:W-:-:S02]  /*4e00*/  F2FP.F16.F32.PACK_AB R89, R8, R7 ;  /* 0x000000070859723e */ /* 0x000fc400000000ff */
[----:B------:R-:W-:Y:S02]  /*4e10*/  F2FP.F16.F32.PACK_AB R91, R11, R10 ;  /* 0x0000000a0b5b723e */ /* 0x000fe400000000ff */
[----:B---3--:R-:W-:Y:S02]  /*4e20*/  F2FP.F16.F32.PACK_AB R88, R12, R9 ;  /* 0x000000090c58723e */ /* 0x008fe400000000ff */
[----:B------:R-:W-:Y:S02]  /*4e30*/  F2FP.F16.F32.PACK_AB R90, R15, R13 ;  /* 0x0000000d0f5a723e */ /* 0x000fe400000000ff */
[----:B----4-:R-:W-:Y:S02]  /*4e40*/  F2FP.F16.F32.PACK_AB R92, R19, R16 ;  /* 0x00000010135c723e */ /* 0x010fe400000000ff */
[----:B------:R-:W-:Y:S02]  /*4e50*/  F2FP.F16.F32.PACK_AB R93, R17, R14 ;  /* 0x0000000e115d723e */ /* 0x000fe400000000ff */
[----:B--2---:R-:W-:-:S02]  /*4e60*/  F2FP.F16.F32.PACK_AB R94, R118, R119 ;  /* 0x00000077765e723e */ /* 0x004fc400000000ff */
[----:B------:R-:W-:Y:S02]  /*4e70*/  F2FP.F16.F32.PACK_AB R95, R125, R21 ;  /* 0x000000157d5f723e */ /* 0x000fe400000000ff */
[----:B------:R-:W-:Y:S02]  /*4e80*/  F2FP.F16.F32.PACK_AB R96, R117, R108 ;  /* 0x0000006c7560723e */ /* 0x000fe400000000ff */
[----:B------:R-:W-:Y:S02]  /*4e90*/  F2FP.F16.F32.PACK_AB R97, R104, R23 ;  /* 0x000000176861723e */ /* 0x000fe400000000ff */
[----:B------:R-:W-:Y:S02]  /*4ea0*/  F2FP.F16.F32.PACK_AB R98, R112, R113 ;  /* 0x000000717062723e */ /* 0x000fe400000000ff */
[----:B------:R-:W-:Y:S02]  /*4eb0*/  F2FP.F16.F32.PACK_AB R99, R106, R105 ;  /* 0x000000696a63723e */ /* 0x000fe400000000ff */
[----:B------:R-:W-:-:S02]  /*4ec0*/  F2FP.F16.F32.PACK_AB R100, R114, R115 ;  /* 0x000000737264723e */ /* 0x000fc400000000ff */
[----:B------:R-:W-:Y:S02]  /*4ed0*/  F2FP.F16.F32.PACK_AB R101, R109, R107 ;  /* 0x0000006b6d65723e */ /* 0x000fe400000000ff */
[----:B------:R-:W-:Y:S02]  /*4ee0*/  F2FP.F16.F32.PACK_AB R102, R5, R116 ;  /* 0x000000740566723e */ /* 0x000fe400000000ff */
[----:B------:R-:W-:Y:S01]  /*4ef0*/  F2FP.F16.F32.PACK_AB R103, R2, R110 ;  /* 0x0000006e0267723e */ /* 0x000fe200000000ff */
[----:B------:R-:W-:Y:S06]  /*4f00*/  BAR.SYNC.DEFER_BLOCKING 0x0 ;  /* 0x0000000000007b1d */ /* 0x000fec0000010000 */
[----:B------:R-:W-:-:S06]  /*4f10*/  WARPGROUP.ARRIVE ;  /* 0x00000000000079c5 */ /* 0x000fcc0000000000 */
[----:B------:R-:W-:Y:S01]  /*4f20*/  HGMMA.64x128x16.F32 R24, R88, gdesc[UR8], R24 ;  /* 0x01e0000858187df0 */ /* 0x000fe20008700818 */
[----:B------:R-:W-:-:S04]  /*4f30*/  FADD R7, R7, R8 ;  /* 0x0000000807077221 */ /* 0x000fc80000000000 */
[----:B------:R-:W-:-:S04]  /*4f40*/  FADD R7, R10, R7 ;  /* 0x000000070a077221 */ /* 0x000fc80000000000 */
[----:B------:R-:W-:Y:S02]  /*4f50*/  FADD R7, R11, R7 ;  /* 0x000000070b077221 */ /* 0x000fe40000000000 */
[----:B------:R-:W2:Y:S04]  /*4f60*/  LDL.LU R11, [R1+0x4] ;  /* 0x00000400010b7983 */ /* 0x000ea80000300800 */
[----:B------:R-:W3:Y:S01]  /*4f70*/  LDL.LU R10, [R1+0x8] ;  /* 0x00000800010a7983 */ /* 0x000ee20000300800 */
[----:B------:R-:W-:Y:S01]  /*4f80*/  HGMMA.64x128x16.F32 R24, R92, gdesc[UR12], R24 ;  /* 0x01e0000c5c187df0 */ /* 0x000fe20008700818 */
[----:B------:R-:W-:-:S04]  /*4f90*/  FADD R9, R9, R12 ;  /* 0x0000000c09097221 */ /* 0x000fc80000000000 */
[----:B------:R-:W-:Y:S01]  /*4fa0*/  FADD R9, R13, R9 ;  /* 0x000000090d097221 */ /* 0x000fe20000000000 */
[----:B------:R-:W-:-:S03]  /*4fb0*/  FADD R7, R14, R7 ;  /* 0x000000070e077221 */ /* 0x000fc60000000000 */
[----:B------:R-:W-:Y:S01]  /*4fc0*/  FADD R9, R15, R9 ;  /* 0x000000090f097221 */ /* 0x000fe20000000000 */
[----:B------:R-:W-:-:S03]  /*4fd0*/  FADD R7, R17, R7 ;  /* 0x0000000711077221 */ /* 0x000fc60000000000 */
[----:B------:R-:W-:Y:S01]  /*4fe0*/  FADD R9, R16, R9 ;  /* 0x0000000910097221 */ /* 0x000fe20000000000 */
[----:B------:R-:W-:-:S03]  /*4ff0*/  FADD R7, R21, R7 ;  /* 0x0000000715077221 */ /* 0x000fc60000000000 */
[----:B------:R-:W-:Y:S01]  /*5000*/  FADD R9, R19, R9 ;  /* 0x0000000913097221 */ /* 0x000fe20000000000 */
[----:B------:R-:W-:-:S03]  /*5010*/  FADD R7, R125, R7 ;  /* 0x000000077d077221 */ /* 0x000fc60000000000 */
[----:B------:R-:W-:Y:S01]  /*5020*/  FADD R9, R119, R9 ;  /* 0x0000000977097221 */ /* 0x000fe20000000000 */
[----:B------:R-:W-:Y:S03]  /*5030*/  HGMMA.64x128x16.F32 R24, R96, gdesc[UR24], R24 ;  /* 0x01e0001860187df0 */ /* 0x000fe60008700818 */
        /* <DEDUP_REMOVED lines=15> */
[----:B------:R-:W-:Y:S01]  /*5130*/  FADD R7, R2, R7 ;  /* 0x0000000702077221 */ /* 0x000fe20000000000 */
[----:B------:R-:W-:Y:S01]  /*5140*/  UIADD3 UR7, UP0, UR7, 0x40, URZ ;  /* 0x0000004007077890 */ /* 0x000fe2000ff1e03f */
[----:B------:R0:W5:Y:S01]  /*5150*/  LDL.LU R2, [R1+0x110] ;  /* 0x0001100001027983 */ /* 0x0001620000300800 */
[----:B------:R-:W-:-:S03]  /*5160*/  FADD R9, R5, R9 ;  /* 0x0000000905097221 */ /* 0x000fc60000000000 */
[----:B------:R-:W1:Y:S04]  /*5170*/  SHFL.BFLY PT, R8, R7, 0x2, 0x1f ;  /* 0x0c401f0007087f89 */ /* 0x000e6800000e0000 */
[----:B------:R-:W4:Y:S01]  /*5180*/  SHFL.BFLY PT, R5, R9, 0x2, 0x1f ;  /* 0x0c401f0009057f89 */ /* 0x000f2200000e0000 */
[----:B------:R-:W-:Y:S01]  /*5190*/  HGMMA.64x128x16.F32 R24, R100, gdesc[UR28], R24, gsb0 ;  /* 0x01e0001c64187df0 */ /* 0x000fe20008000818 */
[----:B-1----:R-:W-:Y:S01]  /*51a0*/  FADD R8, R7, R8 ;  /* 0x0000000807087221 */ /* 0x002fe20000000000 */
[----:B----4-:R-:W-:-:S04]  /*51b0*/  FADD R5, R9, R5 ;  /* 0x0000000509057221 */ /* 0x010fc80000000000 */
[----:B------:R-:W1:Y:S04]  /*51c0*/  SHFL.BFLY PT, R9, R8, 0x1, 0x1f ;  /* 0x0c201f0008097f89 */ /* 0x000e6800000e0000 */
[----:B------:R-:W4:Y:S01]  /*51d0*/  SHFL.BFLY PT, R7, R5, 0x1, 0x1f ;  /* 0x0c201f0005077f89 */ /* 0x000f2200000e0000 */
[----:B------:R-:W-:Y:S02]  /*51e0*/  UIADD3.X UR4, URZ, UR4, URZ, UP0, !UPT ;  /* 0x000000043f047290 */ /* 0x000fe400087fe43f */
[----:B------:R-:W-:-:S04]  /*51f0*/  UISETP.GE.U32.AND UP0, UPT, UR7, UR48, UPT ;  /* 0x000000300700728c */ /* 0x000fc8000bf06070 */
[----:B------:R-:W-:Y:S01]  /*5200*/  UISETP.GE.U32.AND.EX UP0, UPT, UR4, URZ, UPT, UP0 ;  /* 0x0000003f0400728c */ /* 0x000fe2000bf06100 */
[----:B-1----:R-:W-:Y:S01]  /*5210*/  FADD R9, R8, R9 ;  /* 0x0000000908097221 */ /* 0x002fe20000000000 */
[----:B----4-:R-:W-:-:S03]  /*5220*/  FADD R7, R5, R7 ;  /* 0x0000000705077221 */ /* 0x010fc60000000000 */
[----:B--2---:R-:W-:Y:S01]  /*5230*/  FFMA R11, R4, R11, R9 ;  /* 0x0000000b040b7223 */ /* 0x004fe20000000009 */
[----:B---3--:R-:W-:-:S04]  /*5240*/  FFMA R10, R18, R10, R7 ;  /* 0x0000000a120a7223 */ /* 0x008fc80000000007 */
[----:B------:R0:W-:Y:S04]  /*5250*/  STL [R1+0x4], R11 ;  /* 0x0000040b01007387 */ /* 0x0001e80000100800 */
[----:B------:R0:W-:Y:S01]  /*5260*/  STL [R1+0x8], R10 ;  /* 0x0000080a01007387 */ /* 0x0001e20000100800 */
[----:B------:R-:W-:Y:S01]  /*5270*/  PLOP3.LUT P0, PT, PT, PT, UP0, 0x80, 0x0 ;  /* 0x000000000000781c */ /* 0x000fe20003f0f008 */
[----:B------:R-:W-:Y:S02]  /*5280*/  ULEA UR5, UR23, UR5, 0x6 ;  /* 0x0000000517057291 */ /* 0x000fe4000f8e303f */
[----:B------:R-:W-:Y:S01]  /*5290*/  ULEA UR6, UR21, UR6, 0x6 ;  /* 0x0000000615067291 */ /* 0x000fe2000f8e303f */
[--C-:B------:R-:W-:Y:S02]  /*52a0*/  IMAD.MOV.U32 R7, RZ, RZ, R111.reuse ;  /* 0x000000ffff077224 */ /* 0x100fe400078e006f */
[----:B------:R-:W-:-:S02]  /*52b0*/  IMAD.MOV.U32 R5, RZ, RZ, R111 ;  /* 0x000000ffff057224 */ /* 0x000fc400078e006f */
[----:B------:R-:W-:Y:S01]  /*52c0*/  IMAD.MOV.U32 R4, RZ, RZ, R6 ;  /* 0x000000ffff047224 */ /* 0x000fe200078e0006 */
[----:B------:R-:W-:-:S04]  /*52d0*/  WARPGROUP.DEPBAR.LE gsb0, 0x0 ;  /* 0x00008000000079c5 */ /* 0x000fc80000010000 */
[----:B0-----:R-:W-:Y:S05]  /*52e0*/  @!P0 BRA `(.L_x_1) ;  /* 0xffffffd400588947 */ /* 0x001fea000383ffff */
.L_x_0:
[----:B------:R-:W2:Y:S01]  /*52f0*/  LDL.LU R0, [R1+0x4] ;  /* 0x0000040001007983 */ /* 0x000ea20000300800 */
[----:B------:R-:W-:Y:S01]  /*5300*/  FMUL R5, R78, 0.25 ;  /* 0x3e8000004e057820 */ /* 0x000fe20000400000 */
[----:B------:R-:W-:Y:S01]  /*5310*/  FMUL R4, R67, 0.25 ;  /* 0x3e80000043047820 */ /* 0x000fe20000400000 */
[----:B------:R-:W-:Y:S01]  /*5320*/  FMUL R13, R66, 0.25 ;  /* 0x3e800000420d7820 */ /* 0x000fe20000400000 */
[----:B------:R-:W-:Y:S01]  /*5330*/  FMUL R14, R59, 0.25 ;  /* 0x3e8000003b0e7820 */ /* 0x000fe20000400000 */
[----:B------:R-:W-:Y:S01]  /*5340*/  FMUL R15, R62, 0.25 ;  /* 0x3e8000003e0f7820 */ /* 0x000fe20000400000 */
[----:B------:R-:W-:Y:S01]  /*5350*/  FMUL R17, R58, 0.25 ;  /* 0x3e8000003a117820 */ /* 0x000fe20000400000 */
[----:B------:R-:W-:Y:S01]  /*5360*/  FMUL R18, R47, 0.25 ;  /* 0x3e8000002f127820 */ /* 0x000fe20000400000 */
[----:B------:R-:W0:Y:S01]  /*5370*/  S2R R122, SR_TID.X ;  /* 0x00000000007a7919 */ /* 0x000e220000002100 */
[----:B------:R-:W-:Y:S01]  /*5380*/  FMUL R98, R33, 0.25 ;  /* 0x3e80000021627820 */ /* 0x000fe20000400000 */
[----:B------:R-:W-:Y:S01]  /*5390*/  FMUL R100, R29, 0.25 ;  /* 0x3e8000001d647820 */ /* 0x000fe20000400000 */
[----:B-----5:R-:W-:Y:S01]  /*53a0*/  FMUL R2, R87, 0.25 ;  /* 0x3e80000057027820 */ /* 0x020fe20000400000 */
[----:B------:R-:W-:Y:S01]  /*53b0*/  FMUL R3, R86, 0.25 ;  /* 0x3e80000056037820 */ /* 0x000fe20000400000 */
        /* <DEDUP_REMOVED lines=18> */
[----:B------:R-:W1:Y:S08]  /*54e0*/  LDC R115, c[0x0][0x278] ;  /* 0x00009e00ff737b82 */ /* 0x000e700000000800 */
[----:B------:R-:W-:Y:S06]  /*54f0*/  BAR.SYNC.DEFER_BLOCKING 0x0 ;  /* 0x0000000000007b1d */ /* 0x000fec0000010000 */
[----:B------:R-:W-:Y:S01]  /*5500*/  ULDC.64 UR4, c[0x0][0x270] ;  /* 0x00009c0000047ab9 */ /* 0x000fe20000000a00 */
[----:B--2---:R-:W-:-:S04]  /*5510*/  FSETP.GT.AND P0, PT, |R0|, 8.50705917302346158658e+37, PT ;  /* 0x7e8000000000780b */ /* 0x004fc80003f04200 */
[----:B------:R-:W-:Y:S01]  /*5520*/  FSEL R78, R5, R78, P0 ;  /* 0x0000004e054e7208 */ /* 0x000fe20000000000 */
[----:B------:R-:W-:Y:S01]  /*5530*/  FMUL R5, R70, 0.25 ;  /* 0x3e80000046057820 */ /* 0x000fe20000400000 */
[----:B------:R-:W-:Y:S01]  /*5540*/  FSEL R59, R14, R59, P0 ;  /* 0x0000003b0e3b7208 */ /* 0x000fe20000000000 */
[----:B------:R-:W-:Y:S01]  /*5550*/  FMUL R14, R55, 0.25 ;  /* 0x3e800000370e7820 */ /* 0x000fe20000400000 */
[----:B------:R-:W-:Y:S01]  /*5560*/  FSEL R58, R17, R58, P0 ;  /* 0x0000003a113a7208 */ /* 0x000fe20000000000 */
[----:B------:R-:W-:Y:S01]  /*5570*/  FMUL R17, R50, 0.25 ;  /* 0x3e80000032117820 */ /* 0x000fe20000400000 */
[----:B------:R-:W-:Y:S02]  /*5580*/  FSEL R8, R5, R70, P0 ;  /* 0x0000004605087208 */ /* 0x000fe40000000000 */
[----:B------:R-:W-:Y:S02]  /*5590*/  FSEL R5, R4, R67, P0 ;  /* 0x0000004304057208 */ /* 0x000fe40000000000 */
[----:B------:R-:W-:-:S02]  /*55a0*/  FSEL R4, R13, R66, P0 ;  /* 0x000000420d047208 */ /* 0x000fc40000000000 */
[----:B------:R-:W-:Y:S01]  /*55b0*/  FSEL R13, R15, R62, P0 ;  /* 0x0000003e0f0d7208 */ /* 0x000fe20000000000 */
[----:B------:R-:W-:Y:S01]  /*55c0*/  FMUL R15, R54, 0.25 ;  /* 0x3e800000360f7820 */ /* 0x000fe20000400000 */
[----:B------:R-:W-:Y:S01]  /*55d0*/  FSEL R47, R18, R47, P0 ;  /* 0x0000002f122f7208 */ /* 0x000fe20000000000 */
[----:B------:R-:W-:Y:S01]  /*55e0*/  FMUL R18, R39, 0.25 ;  /* 0x3e80000027127820 */ /* 0x000fe20000400000 */
[----:B------:R-:W-:Y:S02]  /*55f0*/  FSEL R55, R14, R55, P0 ;  /* 0x000000370e377208 */ /* 0x000fe40000000000 */
[----:B------:R-:W-:Y:S01]  /*5600*/  FSEL R14, R15, R54, P0 ;  /* 0x000000360f0e7208 */ /* 0x000fe20000000000 */
[----:B------:R-:W-:Y:S01]  /*5610*/  FMUL R15, R46, 0.25 ;  /* 0x3e8000002e0f7820 */ /* 0x000fe20000400000 */
[----:B------:R-:W-:Y:S01]  /*5620*/  FSEL R50, R17, R50, P0 ;  /* 0x0000003211327208 */ /* 0x000fe20000000000 */
[----:B------:R-:W-:Y:S01]  /*5630*/  FMUL R17, R42, 0.25 ;  /* 0x3e8000002a117820 */ /* 0x000fe20000400000 */
[----:B------:R-:W-:Y:S01]  /*5640*/  FSEL R39, R18, R39, P0 ;  /* 0x0000002712277208 */ /* 0x000fe20000000000 */
[----:B------:R-:W-:Y:S01]  /*5650*/  FMUL R18, R35, 0.25 ;  /* 0x3e80000023127820 */ /* 0x000fe20000400000 */
[----:B------:R-:W-:-:S02]  /*5660*/  FSEL R46, R15, R46, P0 ;  /* 0x0000002e0f2e7208 */ /* 0x000fc40000000000 */
[----:B------:R-:W-:Y:S02]  /*5670*/  FSEL R15, R17, R42, P0 ;  /* 0x0000002a110f7208 */ /* 0x000fe40000000000 */
[----:B------:R-:W-:Y:S02]  /*5680*/  FSEL R17, R18, R35, P0 ;  /* 0x0000002312117208 */ /* 0x000fe40000000000 */
[----:B------:R-:W2:Y:S01]  /*5690*/  LDL.LU R18, [R1+0x8] ;  /* 0x0000080001127983 */ /* 0x000ea20000300800 */
[----:B------:R-:W-:Y:S01]  /*56a0*/  FSETP.GEU.AND P4, PT, |R0|, 1.175494350822287508e-38, PT ;  /* 0x008000000000780b */ /* 0x000fe20003f8e200 */
[----:B------:R-:W-:Y:S01]  /*56b0*/  FMUL R35, R68, 0.25 ;  /* 0x3e80000044237820 */ /* 0x000fe20000400000 */
[----:B------:R-:W-:Y:S01]  /*56c0*/  FSEL R87, R2, R87, P0 ;  /* 0x0000005702577208 */ /* 0x000fe20000000000 */
[----:B------:R-:W-:Y:S01]  /*56d0*/  FMUL R2, R79, 0.25 ;  /* 0x3e8000004f027820 */ /* 0x000fe20000400000 */
[----:B------:R-:W-:Y:S02]  /*56e0*/  FSETP.GEU.AND P3, PT, R0, 1.175494350822287508e-38, PT ;  /* 0x008000000000780b */ /* 0x000fe40003f6e000 */
[----:B------:R-:W-:-:S02]  /*56f0*/  FSEL R86, R3, R86, P0 ;  /* 0x0000005603567208 */ /* 0x000fc40000000000 */
[----:B------:R-:W-:Y:S01]  /*5700*/  FSEL R3, R2, R79, P0 ;  /* 0x0000004f02037208 */ /* 0x000fe20000000000 */
[----:B------:R-:W-:Y:S01]  /*5710*/  FMUL R79, R80, 0.25 ;  /* 0x3e800000504f7820 */ /* 0x000fe20000400000 */
[----:B------:R-:W-:Y:S01]  /*5720*/  FMUL R2, R71, 0.25 ;  /* 0x3e80000047027820 */ /* 0x000fe20000400000 */
[----:B------:R-:W-:Y:S01]  /*5730*/  FSEL R51, R16, R51, P0 ;  /* 0x0000003310337208 */ /* 0x000fe20000000000 */
[----:B------:R-:W-:Y:S01]  /*5740*/  FMUL R16, R43, 0.25 ;  /* 0x3e8000002b107820 */ /* 0x000fe20000400000 */
        /* <DEDUP_REMOVED lines=9> */
[----:B------:R-:W-:Y:S01]  /*57e0*/  @!P4 FMUL R9, R9, 16777216 ;  /* 0x4b8000000909c820 */ /* 0x000fe20000400000 */
[----:B------:R-:W-:Y:S01]  /*57f0*/  FSEL R31, R20, R31, P0 ;  /* 0x0000001f141f7208 */ /* 0x000fe20000000000 */
[----:B------:R-:W-:Y:S01]  /*5800*/  FMUL R20, R85, 0.25 ;  /* 0x3e80000055147820 */ /* 0x000fe20000400000 */
[----:B------:R-:W-:-:S02]  /*5810*/  FSEL R12, R12, R83, P0 ;  /* 0x000000530c0c7208 */ /* 0x000fc40000000000 */
[----:B0-----:R-:W-:Y:S02]  /*5820*/  LOP3.LUT R120, R122, 0x8, RZ, 0xc0, !PT ;  /* 0x000000087a787812 */ /* 0x001fe400078ec0ff */
[----:B------:R-:W-:Y:S02]  /*5830*/  FSEL R2, R2, R63, P0 ;  /* 0x0000003f02027208 */ /* 0x000fe40000000000 */
[----:B------:R-:W-:Y:S01]  /*5840*/  FSEL R30, R19, R30, P0 ;  /* 0x0000001e131e7208 */ /* 0x000fe20000000000 */
[----:B------:R-:W-:Y:S01]  /*5850*/  FMUL R19, R84, 0.25 ;  /* 0x3e80000054137820 */ /* 0x000fe20000400000 */
[----:B------:R-:W-:Y:S01]  /*5860*/  FSEL R27, R22, R27, P0 ;  /* 0x0000001b161b7208 */ /* 0x000fe20000000000 */
[----:B------:R-:W-:Y:S01]  /*5870*/  FMUL R38, R73, 0.25 ;  /* 0x3e80000049267820 */ /* 0x000fe20000400000 */
[----:B------:R-:W-:Y:S01]  /*5880*/  @!P4 FMUL R12, R12, 16777216 ;  /* 0x4b8000000c0cc820 */ /* 0x000fe20000400000 */
[----:B------:R-:W-:Y:S01]  /*5890*/  @!P4 FMUL R2, R2, 16777216 ;  /* 0x4b8000000202c820 */ /* 0x000fe20000400000 */
[----:B------:R-:W-:Y:S01]  /*58a0*/  @!P4 FMUL R13, R13, 16777216 ;  /* 0x4b8000000d0dc820 */ /* 0x000fe20000400000 */
[----:B------:R-:W-:Y:S01]  /*58b0*/  @!P4 FMUL R27, R27, 16777216 ;  /* 0x4b8000001b1bc820 */ /* 0x000fe20000400000 */
[----:B------:R-:W-:Y:S01]  /*58c0*/  @!P4 FMUL R43, R43, 16777216 ;  /* 0x4b8000002b2bc820 */ /* 0x000fe20000400000 */
[----:B------:R-:W-:Y:S01]  /*58d0*/  @!P4 FMUL R86, R86, 16777216 ;  /* 0x4b8000005656c820 */ /* 0x000fe20000400000 */
[----:B------:R-:W-:Y:S01]  /*58e0*/  FMUL R22, R81, 0.25 ;  /* 0x3e80000051167820 */ /* 0x000fe20000400000 */
[----:B------:R-:W-:Y:S01]  /*58f0*/  FMUL R42, R69, 0.25 ;  /* 0x3e800000452a7820 */ /* 0x000fe20000400000 */
[----:B------:R-:W-:Y:S01]  /*5900*/  FSEL R11, R11, R82, P0 ;  /* 0x000000520b0b7208 */ /* 0x000fe20000000000 */
[----:B------:R-:W-:Y:S01]  /*5910*/  FMUL R83, R74, 0.25 ;  /* 0x3e8000004a537820 */ /* 0x000fe20000400000 */
[----:B------:R-:W-:Y:S01]  /*5920*/  FSEL R10, R10, R75, P0 ;  /* 0x0000004b0a0a7208 */ /* 0x000fe20000000000 */
[----:B------:R-:W-:Y:S01]  /*5930*/  @!P4 FMUL R15, R15, 16777216 ;  /* 0x4b8000000f0fc820 */ /* 0x000fe20000400000 */
        /* <DEDUP_REMOVED lines=10> */
[----:B------:R-:W-:Y:S01]  /*59e0*/  FSEL R83, R83, R74, P0 ;  /* 0x0000004a53537208 */ /* 0x000fe20000000000 */
[----:B------:R-:W-:Y:S01]  /*59f0*/  @!P4 FMUL R14, R14, 16777216 ;  /* 0x4b8000000e0ec820 */ /* 0x000fe20000400000 */
[----:B------:R-:W-:Y:S01]  /*5a00*/  @!P4 FMUL R16, R16, 16777216 ;  /* 0x4b8000001010c820 */ /* 0x000fe20000400000 */
[----:B------:R-:W-:Y:S01]  /*5a10*/  @!P4 FMUL R17, R17, 16777216 ;  /* 0x4b8000001111c820 */ /* 0x000fe20000400000 */
[----:B------:R-:W-:Y:S01]  /*5a20*/  @!P4 FMUL R34, R34, 16777216 ;  /* 0x4b8000002222c820 */ /* 0x000fe20000400000 */
[----:B------:R-:W-:-:S04]  /*5a30*/  LOP3.LUT R117, R122, 0x1ff, RZ, 0xc0, !PT ;  /* 0x000001ff7a757812 */ /* 0x000fc800078ec0ff */
[----:B------:R-:W-:Y:S01]  /*5a40*/  LEA R117, R117, UR47, 0x4 ;  /* 0x0000002f75757c11 */ /* 0x000fe2000f8e20ff */
[----:B------:R-:W-:Y:S01]  /*5a50*/  @!P4 FMUL R47, R47, 16777216 ;  /* 0x4b8000002f2fc820 */ /* 0x000fe20000400000 */
[----:B------:R-:W-:Y:S01]  /*5a60*/  @!P4 FMUL R46, R46, 16777216 ;  /* 0x4b8000002e2ec820 */ /* 0x000fe20000400000 */
[----:B------:R-:W-:Y:S01]  /*5a70*/  @!P4 FMUL R55, R55, 16777216 ;  /* 0x4b8000003737c820 */ /* 0x000fe20000400000 */
[----:B------:R-:W-:Y:S01]  /*5a80*/  @!P4 FMUL R51, R51, 16777216 ;  /* 0x4b8000003333c820 */ /* 0x000fe20000400000 */
[----:B------:R-:W-:Y:S01]  /*5a90*/  @!P4 FMUL R50, R50, 16777216 ;  /* 0x4b8000003232c820 */ /* 0x000fe20000400000 */
[----:B--2---:R-:W-:-:S04]  /*5aa0*/  FSETP.GT.AND P1, PT, |R18|, 8.50705917302346158658e+37, PT ;  /* 0x7e8000001200780b */ /* 0x004fc80003f24200 */
[----:B------:R-:W-:Y:S01]  /*5ab0*/  FSEL R98, R98, R33, P1 ;  /* 0x0000002162627208 */ /* 0x000fe20000800000 */
[----:B------:R-:W-:Y:S01]  /*5ac0*/  FMUL R33, R28, 0.25 ;  /* 0x3e8000001c217820 */ /* 0x000fe20000400000 */
[----:B------:R-:W-:Y:S01]  /*5ad0*/  FSEL R100, R100, R29, P1 ;  /* 0x0000001d64647208 */ /* 0x000fe20000800000 */
[----:B------:R-:W-:-:S03]  /*5ae0*/  FMUL R29, R24, 0.25 ;  /* 0x3e800000181d7820 */ /* 0x000fc60000400000 */
[----:B------:R-:W-:Y:S01]  /*5af0*/  FSEL R102, R33, R28, P1 ;  /* 0x0000001c21667208 */ /* 0x000fe20000800000 */
[----:B------:R-:W-:Y:S01]  /*5b00*/  FMUL R28, R25, 0.25 ;  /* 0x3e800000191c7820 */ /* 0x000fe20000400000 */
[----:B------:R-:W-:Y:S01]  /*5b10*/  FSEL R104, R29, R24, P1 ;  /* 0x000000181d687208 */ /* 0x000fe20000800000 */
[----:B------:R-:W-:Y:S01]  /*5b20*/  FMUL R29, R0, 8388608 ;  /* 0x4b000000001d7820 */ /* 0x000fe20000400000 */
[----:B------:R-:W-:Y:S01]  /*5b30*/  FSEL R68, R35, R68, P1 ;  /* 0x0000004423447208 */ /* 0x000fe20000800000 */
[----:B------:R-:W-:Y:S01]  /*5b40*/  FMUL R35, R56, 0.25 ;  /* 0x3e80000038237820 */ /* 0x000fe20000400000 */
[----:B------:R-:W-:Y:S02]  /*5b50*/  FSEL R103, R28, R25, P1 ;  /* 0x000000191c677208 */ /* 0x000fe40000800000 */
[----:B------:R-:W-:Y:S01]  /*5b60*/  FSEL R28, R29, R0, !P3 ;  /* 0x000000001d1c7208 */ /* 0x000fe20005800000 */
[----:B------:R-:W-:Y:S01]  /*5b70*/  @P0 FMUL R0, R0, 0.25 ;  /* 0x3e80000000000820 */ /* 0x000fe20000400000 */
[----:B------:R-:W-:Y:S01]  /*5b80*/  IMAD.SHL.U32 R24, R122, 0x8, RZ ;  /* 0x000000087a187824 */ /* 0x000fe200078e00ff */
[----:B------:R-:W-:Y:S01]  /*5b90*/  FSEL R56, R35, R56, P1 ;  /* 0x0000003823387208 */ /* 0x000fe20000800000 */
[----:B------:R-:W-:Y:S01]  /*5ba0*/  FMUL R25, R18, 8388608 ;  /* 0x4b00000012197820 */ /* 0x000fe20000400000 */
[----:B------:R-:W-:Y:S01]  /*5bb0*/  FMUL R35, R48, 0.25 ;  /* 0x3e80000030237820 */ /* 0x000fe20000400000 */
[----:B------:R-:W-:Y:S01]  /*5bc0*/  FSETP.GEU.AND P2, PT, R18, 1.175494350822287508e-38, PT ;  /* 0x008000001200780b */ /* 0x000fe20003f4e000 */
[----:B------:R-:W-:Y:S01]  /*5bd0*/  @!P4 FMUL R0, R0, 16777216 ;  /* 0x4b8000000000c820 */ /* 0x000fe20000400000 */
[----:B------:R-:W-:-:S02]  /*5be0*/  FSEL R79, R79, R80, P1 ;  /* 0x000000504f4f7208 */ /* 0x000fc40000800000 */
[----:B------:R-:W-:Y:S01]  /*5bf0*/  LOP3.LUT R80, R24, 0xf80, RZ, 0xc0, !PT ;  /* 0x00000f8018507812 */ /* 0x000fe200078ec0ff */
[----:B------:R-:W0:Y:S01]  /*5c00*/  MUFU.RCP R106, R0 ;  /* 0x00000000006a7308 */ /* 0x000e220000001000 */
[----:B------:R-:W-:Y:S02]  /*5c10*/  FSEL R25, R25, R18, !P2 ;  /* 0x0000001219197208 */ /* 0x000fe40005000000 */
[----:B------:R-:W-:Y:S02]  /*5c20*/  FSEL R24, RZ, -23, P2 ;  /* 0xc1b80000ff187808 */ /* 0x000fe40001000000 */
[----:B------:R-:W-:Y:S01]  /*5c30*/  FSEL R48, R35, R48, P1 ;  /* 0x0000003023307208 */ /* 0x000fe20000800000 */
[----:B------:R-:W-:Y:S01]  /*5c40*/  FMUL R35, R32, 0.25 ;  /* 0x3e80000020237820 */ /* 0x000fe20000400000 */
[C---:B------:R-:W-:Y:S01]  /*5c50*/  FSETP.GEU.AND P2, PT, |R18|.reuse, 1.175494350822287508e-38, PT ;  /* 0x008000001200780b */ /* 0x040fe20003f4e200 */
[----:B------:R-:W-:-:S03]  /*5c60*/  @P1 FMUL R18, R18, 0.25 ;  /* 0x3e80000012121820 */ /* 0x000fc60000400000 */
[----:B------:R-:W-:Y:S02]  /*5c70*/  FSEL R32, R35, R32, P1 ;  /* 0x0000002023207208 */ /* 0x000fe40000800000 */
[C---:B------:R-:W-:Y:S02]  /*5c80*/  LOP3.LUT R35, R122.reuse, 0x7, RZ, 0xc0, !PT ;  /* 0x000000077a237812 */ /* 0x040fe400078ec0ff */
[----:B------:R-:W-:Y:S01]  /*5c90*/  FSEL R97, R97, R36, P1 ;  /* 0x0000002461617208 */ /* 0x000fe20000800000 */
[----:B------:R-:W-:Y:S01]  /*5ca0*/  IMAD.SHL.U32 R36, R122, 0x4, RZ ;  /* 0x000000047a247824 */ /* 0x000fe200078e00ff */
[----:B------:R-:W-:Y:S02]  /*5cb0*/  LEA R33, R35, UR47, 0x4 ;  /* 0x0000002f23217c11 */ /* 0x000fe4000f8e20ff */
[----:B------:R-:W-:Y:S01]  /*5cc0*/  FSEL R21, R21, R76, P1 ;  /* 0x0000004c15157208 */ /* 0x000fe20000800000 */
[----:B------:R-:W-:Y:S01]  /*5cd0*/  @!P2 FMUL R18, R18, 16777216 ;  /* 0x4b8000001212a820 */ /* 0x000fe20000400000 */
[----:B------:R-:W-:Y:S01]  /*5ce0*/  VIADD R76, R25, 0xc0cafb0d ;  /* 0xc0cafb0d194c7836 */ /* 0x000fe20000000000 */
[----:B------:R-:W-:Y:S01]  /*5cf0*/  FSEL R94, R94, R41, P1 ;  /* 0x000000295e5e7208 */ /* 0x000fe20000800000 */
[----:B------:R-:W-:Y:S01]  /*5d00*/  IMAD R35, R35, -0x8, R33 ;  /* 0xfffffff823237824 */ /* 0x000fe200078e0221 */
[----:B------:R-:W-:Y:S01]  /*5d10*/  LOP3.LUT R36, R36, 0x3c0, RZ, 0xc0, !PT ;  /* 0x000003c024247812 */ /* 0x000fe200078ec0ff */
[----:B0-----:R-:W-:Y:S01]  /*5d20*/  FMUL R41, R106, R9 ;  /* 0x000000096a297220 */ /* 0x001fe20000400000 */
[----:B------:R-:W-:Y:S01]  /*5d30*/  FSEL R88, R88, R65, P1 ;  /* 0x0000004158587208 */ /* 0x000fe20000800000 */
[----:B------:R-:W-:Y:S01]  /*5d40*/  VIADD R65, R28, 0xc0cafb0d ;  /* 0xc0cafb0d1c417836 */ /* 0x000fe20000000000 */
[----:B------:R-:W0:Y:S01]  /*5d50*/  MUFU.RCP R9, R18 ;  /* 0x0000001200097308 */ /* 0x000e220000001000 */
[----:B------:R-:W-:-:S02]  /*5d60*/  FSEL R23, R20, R85, P1 ;  /* 0x0000005514177208 */ /* 0x000fc40000800000 */
[----:B------:R-:W-:Y:S01]  /*5d70*/  FSEL R96, R96, R37, P1 ;  /* 0x0000002560607208 */ /* 0x000fe20000800000 */
[----:B------:R-:W-:Y:S01]  /*5d80*/  IMAD.IADD R37, R36, 0x1, R35 ;  /* 0x0000000124257824 */ /* 0x000fe200078e0223 */
[----:B------:R-:W-:Y:S01]  /*5d90*/  LOP3.LUT R76, R76, 0xff800000, RZ, 0xc0, !PT ;  /* 0xff8000004c4c7812 */ /* 0x000fe200078ec0ff */
[----:B------:R-:W-:Y:S01]  /*5da0*/  IMAD R35, R120, 0x200, R33 ;  /* 0x0000020078237824 */ /* 0x000fe200078e0221 */
[----:B------:R-:W-:Y:S01]  /*5db0*/  FSEL R20, R19, R84, P1 ;  /* 0x0000005413147208 */ /* 0x000fe20000800000 */
[----:B------:R-:W-:Y:S01]  /*5dc0*/  FMUL R19, R72, 0.25 ;  /* 0x3e80000048137820 */ /* 0x000fe20000400000 */
[----:B------:R-:W-:Y:S01]  /*5dd0*/  LOP3.LUT R65, R65, 0xff800000, RZ, 0xc0, !PT ;  /* 0xff80000041417812 */ /* 0x000fe200078ec0ff */
[----:B------:R-:W-:Y:S01]  /*5de0*/  FMUL R67, R106, R12 ;  /* 0x0000000c6a437220 */ /* 0x000fe20000400000 */
[----:B------:R-:W-:Y:S01]  /*5df0*/  FSEL R85, R38, R73, P1 ;  /* 0x0000004926557208 */ /* 0x000fe20000800000 */
[----:B------:R-:W-:Y:S02]  /*5e00*/  IMAD.IADD R12, R25, 0x1, -R76 ;  /* 0x00000001190c7824 */ /* 0x000fe400078e0a4c */
[----:B------:R-:W-:Y:S01]  /*5e10*/  FMUL R38, R57, 0.25 ;  /* 0x3e80000039267820 */ /* 0x000fe20000400000 */
[----:B------:R-:W-:Y:S01]  /*5e20*/  IMAD.IADD R80, R80, 0x1, R35 ;  /* 0x0000000150507824 */ /* 0x000fe200078e0223 */
[----:B------:R-:W-:Y:S01]  /*5e30*/  FSEL R19, R19, R72, P1 ;  /* 0x0000004813137208 */ /* 0x000fe20000800000 */
[C---:B------:R-:W-:Y:S01]  /*5e40*/  FMUL R35, R106.reuse, R2 ;  /* 0x000000026a237220 */ /* 0x040fe20000400000 */
[----:B------:R-:W-:Y:S01]  /*5e50*/  FMUL R0, R106, R27 ;  /* 0x0000001b6a007220 */ /* 0x000fe20000400000 */
[----:B------:R-:W-:-:S02]  /*5e60*/  IMAD.IADD R2, R28, 0x1, -R65 ;  /* 0x000000011c027824 */ /* 0x000fc400078e0a41 */
[----:B------:R-:W-:Y:S01]  /*5e70*/  FADD R12, R12, -1 ;  /* 0xbf8000000c0c7421 */ /* 0x000fe20000000000 */
[----:B------:R-:W-:Y:S01]  /*5e80*/  IMAD.MOV.U32 R27, RZ, RZ, 0x3dc6b27f ;  /* 0x3dc6b27fff1b7424 */ /* 0x000fe200078e00ff */
[----:B------:R-:W-:Y:S01]  /*5e90*/  FSEL R57, R38, R57, P1 ;  /* 0x0000003926397208 */ /* 0x000fe20000800000 */
[----:B------:R-:W-:Y:S01]  /*5ea0*/  @!P2 FMUL R21, R21, 16777216 ;  /* 0x4b8000001515a820 */ /* 0x000fe20000400000 */
[----:B------:R-:W-:Y:S01]  /*5eb0*/  LEA.HI R120, R120, R37, RZ, 0x1f ;  /* 0x0000002578787211 */ /* 0x000fe200078ff8ff */
[----:B------:R-:W-:Y:S01]  /*5ec0*/  FMUL R38, R49, 0.25 ;  /* 0x3e80000031267820 */ /* 0x000fe20000400000 */
[----:B------:R-:W-:Y:S01]  /*5ed0*/  FMUL R37, R106, R13 ;  /* 0x0000000d6a257220 */ /* 0x000fe20000400000 */
[----:B------:R-:W-:Y:S01]  /*5ee0*/  @!P2 FMUL R19, R19, 16777216 ;  /* 0x4b8000001313a820 */ /* 0x000fe20000400000 */
[----:B------:R-:W-:Y:S01]  /*5ef0*/  FADD R2, R2, -1 ;  /* 0xbf80000002027421 */ /* 0x000fe20000000000 */
[----:B------:R-:W-:Y:S01]  /*5f00*/  FFMA.FTZ R13, R12, R27, -0.16845393180847167969 ;  /* 0xbe2c7f300c0d7423 */ /* 0x000fe2000001001b */
[C---:B------:R-:W-:Y:S01]  /*5f10*/  FMUL R99, R106.reuse, R43 ;  /* 0x0000002b6a637220 */ /* 0x040fe20000400000 */
[----:B------:R-:W-:Y:S01]  /*5f20*/  FMUL R70, R106, R86 ;  /* 0x000000566a467220 */ /* 0x000fe20000400000 */
[C---:B0-----:R-:W-:Y:S01]  /*5f30*/  FMUL R43, R9.reuse, R21 ;  /* 0x00000015092b7220 */ /* 0x041fe20000400000 */
[----:B------:R-:W-:Y:S01]  /*5f40*/  FMUL R86, R9, R19 ;  /* 0x0000001309567220 */ /* 0x000fe20000400000 */
[----:B------:R-:W-:Y:S01]  /*5f50*/  FFMA.FTZ R21, R2, R27, -0.16845393180847167969 ;  /* 0xbe2c7f3002157423 */ /* 0x000fe2000001001b */
[----:B------:R-:W-:Y:S01]  /*5f60*/  FSEL R92, R92, R53, P1 ;  /* 0x000000355c5c7208 */ /* 0x000fe20000800000 */
[----:B------:R-:W-:Y:S01]  /*5f70*/  FFMA.FTZ R19, R12, R13, 0.1716887056827545166 ;  /* 0x3e2fcf2a0c137423 */ /* 0x000fe2000001000d */
[----:B------:R-:W-:Y:S01]  /*5f80*/  FSEL R49, R38, R49, P1 ;  /* 0x0000003126317208 */ /* 0x000fe20000800000 */
[----:B------:R-:W-:Y:S01]  /*5f90*/  FMUL R84, R77, 0.25 ;  /* 0x3e8000004d547820 */ /* 0x000fe20000400000 */
[----:B------:R-:W-:Y:S01]  /*5fa0*/  FMUL R38, R45, 0.25 ;  /* 0x3e8000002d267820 */ /* 0x000fe20000400000 */
[----:B------:R-:W-:Y:S01]  /*5fb0*/  FMUL R53, R44, 0.25 ;  /* 0x3e8000002c357820 */ /* 0x000fe20000400000 */
[----:B------:R-:W-:Y:S01]  /*5fc0*/  FFMA.FTZ R21, R2, R21, 0.1716887056827545166 ;  /* 0x3e2fcf2a02157423 */ /* 0x000fe20000010015 */
[----:B------:R-:W-:Y:S01]  /*5fd0*/  FFMA.FTZ R19, R12, R19, -0.17900948226451873779 ;  /* 0xbe374e430c137423 */ /* 0x000fe20000010013 */
[----:B------:R-:W-:-:S02]  /*5fe0*/  FSEL R22, R22, R81, P1 ;  /* 0x0000005116167208 */ /* 0x000fc40000800000 */
[----:B------:R-:W-:Y:S01]  /*5ff0*/  FSEL R84, R84, R77, P1 ;  /* 0x0000004d54547208 */ /* 0x000fe20000800000 */
[----:B------:R-:W-:Y:S01]  /*6000*/  FFMA.FTZ R21, R2, R21, -0.17900948226451873779 ;  /* 0xbe374e4302157423 */ /* 0x000fe20000010015 */
[----:B------:R-:W-:Y:S02]  /*6010*/  FSEL R69, R42, R69, P1 ;  /* 0x000000452a457208 */ /* 0x000fe40000800000 */
[----:B------:R-:W-:Y:S02]  /*6020*/  FSEL R89, R89, R64, P1 ;  /* 0x0000004059597208 */ /* 0x000fe40000800000 */
[----:B------:R-:W-:Y:S02]  /*6030*/  FSEL R90, R90, R61, P1 ;  /* 0x0000003d5a5a7208 */ /* 0x000fe40000800000 */
[----:B------:R-:W-:Y:S02]  /*6040*/  FSEL R91, R91, R60, P1 ;  /* 0x0000003c5b5b7208 */ /* 0x000fe40000800000 */
[----:B------:R-:W-:-:S02]  /*6050*/  FSEL R93, R93, R52, P1 ;  /* 0x000000345d5d7208 */ /* 0x000fc40000800000 */
[----:B------:R-:W-:Y:S02]  /*6060*/  FSEL R45, R38, R45, P1 ;  /* 0x0000002d262d7208 */ /* 0x000fe40000800000 */
[----:B------:R-:W-:Y:S02]  /*6070*/  FSEL R44, R53, R44, P1 ;  /* 0x0000002c352c7208 */ /* 0x000fe40000800000 */
[----:B------:R-:W-:Y:S01]  /*6080*/  FSEL R95, R95, R40, P1 ;  /* 0x000000285f5f7208 */ /* 0x000fe20000800000 */
[----:B------:R-:W-:Y:S01]  /*6090*/  FFMA.FTZ R19, R12, R19, 0.20512372255325317383 ;  /* 0x3e520bf40c137423 */ /* 0x000fe20000010013 */
        /* <DEDUP_REMOVED lines=29> */
[----:B------:R-:W-:Y:S01]  /*6270*/  FFMA.FTZ R21, R2, R21, 0.20512372255325317383 ;  /* 0x3e520bf402157423 */ /* 0x000fe20000010015 */
[----:B------:R-:W-:Y:S01]  /*6280*/  @!P2 FMUL R103, R103, 16777216 ;  /* 0x4b8000006767a820 */ /* 0x000fe20000400000 */
[----:B------:R-:W-:Y:S01]  /*6290*/  FFMA.FTZ R19, R12, R19, -0.24046532809734344482 ;  /* 0xbe763c8b0c137423 */ /* 0x000fe20000010013 */
[----:B------:R-:W-:Y:S01]  /*62a0*/  I2FP.F32.S32 R36, R65 ;  /* 0x0000004100247245 */ /* 0x000fe20000201400 */
[C---:B------:R-:W-:Y:S01]  /*62b0*/  FMUL R101, R106.reuse, R15 ;  /* 0x0000000f6a657220 */ /* 0x040fe20000400000 */
[----:B------:R-:W-:Y:S01]  /*62c0*/  I2FP.F32.S32 R29, R76 ;  /* 0x0000004c001d7245 */ /* 0x000fe20000201400 */
[C---:B------:R-:W-:Y:S01]  /*62d0*/  FMUL R71, R106.reuse, R87 ;  /* 0x000000576a477220 */ /* 0x040fe20000400000 */
[C---:B------:R-:W-:Y:S01]  /*62e0*/  FMUL R63, R106.reuse, R78 ;  /* 0x0000004e6a3f7220 */ /* 0x040fe20000400000 */
[C---:B------:R-:W-:Y:S01]  /*62f0*/  FMUL R53, R106.reuse, R8 ;  /* 0x000000086a357220 */ /* 0x040fe20000400000 */
[C---:B------:R-:W-:Y:S01]  /*6300*/  FMUL R15, R106.reuse, R39 ;  /* 0x000000276a0f7220 */ /* 0x040fe20000400000 */
[C---:B------:R-:W-:Y:S01]  /*6310*/  FMUL R65, R9.reuse, R23 ;  /* 0x0000001709417220 */ /* 0x040fe20000400000 */
[C---:B------:R-:W-:Y:S01]  /*6320*/  FMUL R74, R106.reuse, R11 ;  /* 0x0000000b6a4a7220 */ /* 0x040fe20000400000 */
[C---:B------:R-:W-:Y:S01]  /*6330*/  FMUL R61, R106.reuse, R10 ;  /* 0x0000000a6a3d7220 */ /* 0x040fe20000400000 */
[----:B------:R-:W-:Y:S01]  /*6340*/  FMUL R52, R106, R5 ;  /* 0x000000056a347220 */ /* 0x000fe20000400000 */
[C---:B------:R-:W-:Y:S01]  /*6350*/  FMUL R78, R9.reuse, R20 ;  /* 0x00000014094e7220 */ /* 0x040fe20000400000 */
        /* <DEDUP_REMOVED lines=27> */
[----:B------:R-:W-:Y:S01]  /*6510*/  FFMA.FTZ R21, R2, R21, -0.24046532809734344482 ;  /* 0xbe763c8b02157423 */ /* 0x000fe20000010015 */
[C---:B------:R-:W-:Y:S01]  /*6520*/  FMUL R11, R106.reuse, R31 ;  /* 0x0000001f6a0b7220 */ /* 0x040fe20000400000 */
[C---:B------:R-:W-:Y:S01]  /*6530*/  FMUL R10, R106.reuse, R30 ;  /* 0x0000001e6a0a7220 */ /* 0x040fe20000400000 */
[----:B------:R-:W-:Y:S01]  /*6540*/  FMUL R5, R106, R26 ;  /* 0x0000001a6a057220 */ /* 0x000fe20000400000 */
[----:B------:R-:W-:Y:S01]  /*6550*/  FFMA.FTZ R19, R12, R19, 0.28857114911079406738 ;  /* 0x3e93bf990c137423 */ /* 0x000fe20000010013 */
[----:B------:R-:W-:Y:S01]  /*6560*/  FMUL R9, R9, R103 ;  /* 0x0000006709097220 */ /* 0x000fe20000400000 */
[----:B------:R-:W-:Y:S01]  /*6570*/  FFMA.FTZ R21, R2, R21, 0.28857114911079406738 ;  /* 0x3e93bf9902157423 */ /* 0x000fe20000010015 */
[----:B------:R-:W-:Y:S01]  /*6580*/  F2FP.F16.F32.PACK_AB R8, R8, R23 ;  /* 0x000000170808723e */ /* 0x000fe200000000ff */
[----:B------:R-:W-:Y:S01]  /*6590*/  FFMA.FTZ R19, R12, R19, -0.36067417263984680176 ;  /* 0xbeb8aa490c137423 */ /* 0x000fe20000010013 */
[----:B------:R-:W-:-:S02]  /*65a0*/  F2FP.F16.F32.PACK_AB R10, R10, R5 ;  /* 0x000000050a0a723e */ /* 0x000fc400000000ff */
[----:B------:R-:W-:Y:S02]  /*65b0*/  ISETP.GE.U32.AND P1, PT, R25, 0x7f800000, PT ;  /* 0x7f8000001900780c */ /* 0x000fe40003f26070 */
[----:B------:R-:W-:Y:S02]  /*65c0*/  ISETP.GE.U32.AND P2, PT, R28, 0x7f800000, PT ;  /* 0x7f8000001c00780c */ /* 0x000fe40003f46070 */
[----:B------:R-:W-:Y:S01]  /*65d0*/  FSEL R33, RZ, -23, P3 ;  /* 0xc1b80000ff217808 */ /* 0x000fe20001800000 */
[----:B------:R-:W-:Y:S01]  /*65e0*/  FFMA.FTZ R24, R29, 1.1920928955078125e-07, R24 ;  /* 0x340000001d187823 */ /* 0x000fe20000010018 */
[----:B------:R-:W-:Y:S01]  /*65f0*/  F2FP.F16.F32.PACK_AB R9, R100, R9 ;  /* 0x000000096409723e */ /* 0x000fe200000000ff */
[----:B------:R-:W-:Y:S01]  /*6600*/  FMUL R17, R106, R17 ;  /* 0x000000116a117220 */ /* 0x000fe20000400000 */
[----:B------:R-:W-:Y:S01]  /*6610*/  F2FP.F16.F32.PACK_AB R11, R11, R0 ;  /* 0x000000000b0b723e */ /* 0x000fe200000000ff */
[----:B------:R-:W-:Y:S01]  /*6620*/  FFMA.FTZ R21, R2, R21, -0.36067417263984680176 ;  /* 0xbeb8aa4902157423 */ /* 0x000fe20000010015 */
[----:B------:R-:W-:Y:S01]  /*6630*/  FFMA.FTZ R19, R12, R19, 0.48089820146560668945 ;  /* 0x3ef6384a0c137423 */ /* 0x000fe20000010013 */
[C---:B------:R-:W-:Y:S01]  /*6640*/  FMUL R47, R106.reuse, R47 ;  /* 0x0000002f6a2f7220 */ /* 0x040fe20000400000 */
[----:B------:R-:W-:Y:S01]  /*6650*/  FMUL R46, R106, R46 ;  /* 0x0000002e6a2e7220 */ /* 0x000fe20000400000 */
[----:B------:R-:W-:Y:S01]  /*6660*/  STSM.16.M88.4 [R80], R8 ;  /* 0x0000000850007844 */ /* 0x000fe20000000200 */
[----:B------:R-:W-:Y:S01]  /*6670*/  FFMA.FTZ R21, R2, R21, 0.48089820146560668945 ;  /* 0x3ef6384a02157423 */ /* 0x000fe20000010015 */
[----:B------:R-:W-:Y:S01]  /*6680*/  FFMA.FTZ R19, R12, R19, -0.72134751081466674805 ;  /* 0xbf38aa3b0c137423 */ /* 0x000fe20000010013 */
[----:B------:R-:W-:Y:S01]  /*6690*/  FMUL R55, R106, R55 ;  /* 0x000000376a377220 */ /* 0x000fe20000400000 */
[----:B------:R-:W-:Y:S01]  /*66a0*/  BAR.SYNC.DEFER_BLOCKING 0x0 ;  /* 0x0000000000007b1d */ /* 0x000fe20000010000 */
[----:B------:R-:W-:Y:S01]  /*66b0*/  FFMA.FTZ R21, R2, R21, -0.72134751081466674805 ;  /* 0xbf38aa3b02157423 */ /* 0x000fe20000010015 */
[----:B------:R-:W-:-:S03]  /*66c0*/  FMUL R19, R12, R19 ;  /* 0x000000130c137220 */ /* 0x000fc60000400000 */
[----:B------:R-:W-:Y:S01]  /*66d0*/  FMUL R21, R2, R21 ;  /* 0x0000001502157220 */ /* 0x000fe20000400000 */
[----:B------:R-:W-:Y:S01]  /*66e0*/  FMUL R19, R12, R19 ;  /* 0x000000130c137220 */ /* 0x000fe20000400000 */
[C---:B------:R-:W-:Y:S01]  /*66f0*/  FMUL R51, R106.reuse, R51 ;  /* 0x000000336a337220 */ /* 0x040fe20000400000 */
[----:B------:R-:W-:Y:S01]  /*6700*/  FMUL R50, R106, R50 ;  /* 0x000000326a327220 */ /* 0x000fe20000400000 */
[----:B------:R-:W-:Y:S01]  /*6710*/  FMUL R21, R2, R21 ;  /* 0x0000001502157220 */ /* 0x000fe20000400000 */
[----:B------:R-:W-:Y:S01]  /*6720*/  FFMA.FTZ R19, R12, 1.4426950216293334961, R19 ;  /* 0x3fb8aa3b0c137823 */ /* 0x000fe20000010013 */
[----:B------:R-:W-:Y:S01]  /*6730*/  FFMA.FTZ R29, R36, 1.1920928955078125e-07, R33 ;  /* 0x34000000241d7823 */ /* 0x000fe20000010021 */
[----:B------:R-:W-:Y:S01]  /*6740*/  FMUL R33, R106, R14 ;  /* 0x0000000e6a217220 */ /* 0x000fe20000400000 */
[----:B------:R-:W-:Y:S01]  /*6750*/  FFMA.FTZ R0, R2, 1.4426950216293334961, R21 ;  /* 0x3fb8aa3b02007823 */ /* 0x000fe20000010015 */
[----:B------:R-:W-:Y:S01]  /*6760*/  FMUL R14, R106, R16 ;  /* 0x000000106a0e7220 */ /* 0x000fe20000400000 */
[----:B------:R-:W-:Y:S01]  /*6770*/  FADD R2, R24, R19 ;  /* 0x0000001318027221 */ /* 0x000fe20000000000 */
[----:B------:R-:W-:Y:S01]  /*6780*/  FMUL R16, R106, R34 ;  /* 0x000000226a107220 */ /* 0x000fe20000400000 */
[----:B------:R-:W-:-:S02]  /*6790*/  @P1 IMAD.MOV.U32 R12, RZ, RZ, 0x7f800000 ;  /* 0x7f800000ff0c1424 */ /* 0x000fc400078e00ff */
[----:B------:R-:W-:Y:S01]  /*67a0*/  @!P4 FMUL R59, R59, 16777216 ;  /* 0x4b8000003b3bc820 */ /* 0x000fe20000400000 */
[----:B------:R-:W-:Y:S02]  /*67b0*/  @P2 IMAD.MOV.U32 R19, RZ, RZ, 0x7f800000 ;  /* 0x7f800000ff132424 */ /* 0x000fe400078e00ff */
[----:B------:R-:W-:Y:S01]  /*67c0*/  FADD R0, R29, R0 ;  /* 0x000000001d007221 */ /* 0x000fe20000000000 */
[----:B------:R-:W-:Y:S01]  /*67d0*/  @P1 FFMA.FTZ R2, R25, R12, +INF ;  /* 0x7f80000019021423 */ /* 0x000fe2000001000c */
[----:B------:R-:W-:Y:S01]  /*67e0*/  F2FP.F16.F32.PACK_AB R12, R97, R18 ;  /* 0x00000012610c723e */ /* 0x000fe200000000ff */
[----:B------:R-:W-:Y:S01]  /*67f0*/  @P2 FFMA.FTZ R0, R28, R19, +INF ;  /* 0x7f8000001c002423 */ /* 0x000fe20000010013 */
[----:B------:R-:W-:Y:S01]  /*6800*/  F2FP.F16.F32.PACK_AB R14, R14, R16 ;  /* 0x000000100e0e723e */ /* 0x000fe200000000ff */
[----:B------:R-:W-:Y:S01]  /*6810*/  @!P4 FMUL R58, R58, 16777216 ;  /* 0x4b8000003a3ac820 */ /* 0x000fe20000400000 */
[----:B------:R-:W-:Y:S01]  /*6820*/  F2FP.F16.F32.PACK_AB R15, R15, R17 ;  /* 0x000000110f0f723e */ /* 0x000fe200000000ff */
[----:B------:R-:W-:Y:S01]  /*6830*/  @!P4 FMUL R4, R4, 16777216 ;  /* 0x4b8000000404c820 */ /* 0x000fe20000400000 */
[----:B------:R-:W0:Y:S01]  /*6840*/  LDS.128 R16, [R117] ;  /* 0x0000000075107984 */ /* 0x000e220000000c00 */
[----:B------:R-:W-:Y:S01]  /*6850*/  F2FP.F16.F32.PACK_AB R13, R13, R98 ;  /* 0x000000620d0d723e */ /* 0x000fe200000000ff */
[----:B------:R-:W2:Y:S08]  /*6860*/  LDC.64 R68, c[0x0][0x228] ;  /* 0x00008a00ff447b82 */ /* 0x000eb00000000a00 */
[----:B------:R-:W-:Y:S06]  /*6870*/  BAR.SYNC.DEFER_BLOCKING 0x0 ;  /* 0x0000000000007b1d */ /* 0x000fec0000010000 */
[----:B------:R-:W-:Y:S02]  /*6880*/  STSM.16.M88.4 [R80], R12 ;  /* 0x0000000c50007844 */ /* 0x000fe40000000200 */
[----:B------:R-:W-:Y:S01]  /*6890*/  BAR.SYNC.DEFER_BLOCKING 0x0 ;  /* 0x0000000000007b1d */ /* 0x000fe20000010000 */
[----:B------:R-:W-:-:S02]  /*68a0*/  F2FP.F16.F32.PACK_AB R44, R44, R95 ;  /* 0x0000005f2c2c723e */ /* 0x000fc400000000ff */
[----:B------:R-:W-:-:S03]  /*68b0*/  F2FP.F16.F32.PACK_AB R45, R45, R94 ;  /* 0x0000005e2d2d723e */ /* 0x000fc600000000ff */
[----:B------:R-:W3:Y:S01]  /*68c0*/  LDS.128 R8, [R117] ;  /* 0x0000000075087984 */ /* 0x000ee20000000c00 */
[----:B------:R-:W-:Y:S02]  /*68d0*/  F2FP.F16.F32.PACK_AB R46, R46, R101 ;  /* 0x000000652e2e723e */ /* 0x000fe400000000ff */
[----:B------:R-:W-:Y:S01]  /*68e0*/  F2FP.F16.F32.PACK_AB R47, R47, R99 ;  /* 0x000000632f2f723e */ /* 0x000fe200000000ff */
[----:B------:R-:W-:Y:S06]  /*68f0*/  BAR.SYNC.DEFER_BLOCKING 0x0 ;  /* 0x0000000000007b1d */ /* 0x000fec0000010000 */
[----:B------:R4:W-:Y:S02]  /*6900*/  STSM.16.M88.4 [R80], R44 ;  /* 0x0000002c50007844 */ /* 0x0009e40000000200 */
[----:B------:R-:W-:Y:S01]  /*6910*/  BAR.SYNC.DEFER_BLOCKING 0x0 ;  /* 0x0000000000007b1d */ /* 0x000fe20000010000 */
[----:B------:R-:W-:-:S02]  /*6920*/  F2FP.F16.F32.PACK_AB R48, R93, R48 ;  /* 0x000000305d30723e */ /* 0x000fc400000000ff */
[----:B------:R-:W-:-:S03]  /*6930*/  F2FP.F16.F32.PACK_AB R49, R92, R49 ;  /* 0x000000315c31723e */ /* 0x000fc600000000ff */
[----:B------:R-:W3:Y:S01]  /*6940*/  LDS.128 R12, [R117] ;  /* 0x00000000750c7984 */ /* 0x000ee20000000c00 */
[----:B------:R-:W-:Y:S02]  /*6950*/  F2FP.F16.F32.PACK_AB R50, R33, R50 ;  /* 0x000000322132723e */ /* 0x000fe400000000ff */
[----:B------:R-:W-:Y:S01]  /*6960*/  F2FP.F16.F32.PACK_AB R51, R55, R51 ;  /* 0x000000333733723e */ /* 0x000fe200000000ff */
[----:B------:R-:W-:Y:S01]  /*6970*/  BAR.SYNC.DEFER_BLOCKING 0x0 ;  /* 0x0000000000007b1d */ /* 0x000fe20000010000 */
[C---:B------:R-:W-:Y:S01]  /*6980*/  FMUL R59, R106.reuse, R59 ;  /* 0x0000003b6a3b7220 */ /* 0x040fe20000400000 */
[----:B------:R-:W-:-:S04]  /*6990*/  FMUL R58, R106, R58 ;  /* 0x0000003a6a3a7220 */ /* 0x000fc80000400000 */
[----:B------:R1:W-:Y:S01]  /*69a0*/  STSM.16.M88.4 [R80], R48 ;  /* 0x0000003050007844 */ /* 0x0003e20000000200 */
[----:B----4-:R-:W-:Y:S02]  /*69b0*/  F2FP.F16.F32.PACK_AB R44, R91, R56 ;  /* 0x000000385b2c723e */ /* 0x010fe400000000ff */
[----:B------:R-:W-:Y:S02]  /*69c0*/  F2FP.F16.F32.PACK_AB R45, R90, R57 ;  /* 0x000000395a2d723e */ /* 0x000fe400000000ff */
[----:B------:R-:W-:Y:S02]  /*69d0*/  F2FP.F16.F32.PACK_AB R46, R37, R58 ;  /* 0x0000003a252e723e */ /* 0x000fe400000000ff */
[----:B------:R-:W-:Y:S01]  /*69e0*/  F2FP.F16.F32.PACK_AB R47, R35, R59 ;  /* 0x0000003b232f723e */ /* 0x000fe200000000ff */
[----:B------:R-:W-:Y:S06]  /*69f0*/  BAR.SYNC.DEFER_BLOCKING 0x0 ;  /* 0x0000000000007b1d */ /* 0x000fec0000010000 */
[----:B------:R-:W4:Y:S02]  /*6a00*/  LDS.128 R56, [R117] ;  /* 0x0000000075387984 */ /* 0x000f240000000c00 */
[----:B------:R-:W-:Y:S01]  /*6a10*/  BAR.SYNC.DEFER_BLOCKING 0x0 ;  /* 0x0000000000007b1d */ /* 0x000fe20000010000 */
[----:B------:R-:W-:Y:S01]  /*6a20*/  SHF.R.U32.HI R42, RZ, 0x8, R122 ;  /* 0x00000008ff2a7819 */ /* 0x000fe2000001167a */
[----:B------:R-:W-:-:S04]  /*6a30*/  FMUL R54, R106, R4 ;  /* 0x000000046a367220 */ /* 0x000fc80000400000 */
[----:B------:R0:W-:Y:S01]  /*6a40*/  STSM.16.M88.4 [R80], R44 ;  /* 0x0000002c50007844 */ /* 0x0001e20000000200 */
[----:B------:R-:W-:Y:S02]  /*6a50*/  SGXT.U32 R42, R42, 0x1 ;  /* 0x000000012a2a781a */ /* 0x000fe40000000000 */
[----:B-1----:R-:W-:Y:S02]  /*6a60*/  F2FP.F16.F32.PACK_AB R50, R53, R54 ;  /* 0x000000363532723e */ /* 0x002fe400000000ff */
[----:B------:R-:W-:Y:S01]  /*6a70*/  F2FP.F16.F32.PACK_AB R51, R41, R52 ;  /* 0x000000342933723e */ /* 0x000fe200000000ff */
[----:B------:R-:W-:Y:S01]  /*6a80*/  BAR.SYNC.DEFER_BLOCKING 0x0 ;  /* 0x0000000000007b1d */ /* 0x000fe20000010000 */
[----:B------:R-:W-:-:S04]  /*6a90*/  IMAD R75, R42, R115, RZ ;  /* 0x000000732a4b7224 */ /* 0x000fc800078e02ff */
[----:B------:R-:W-:-:S04]  /*6aa0*/  IMAD R73, R115, 0x2, R75 ;  /* 0x0000000273497824 */ /* 0x000fc800078e024b */
[C---:B------:R-:W-:Y:S01]  /*6ab0*/  IMAD R77, R115.reuse, 0x2, R73 ;  /* 0x00000002734d7824 */ /* 0x040fe200078e0249 */
[----:B------:R-:W1:Y:S03]  /*6ac0*/  LDS.128 R52, [R117] ;  /* 0x0000000075347984 */ /* 0x000e660000000c00 */
[----:B------:R-:W-:Y:S01]  /*6ad0*/  IMAD R82, R115, 0x2, R77 ;  /* 0x0000000273527824 */ /* 0x000fe200078e024d */
[----:B------:R-:W-:-:S03]  /*6ae0*/  F2FP.F16.F32.PACK_AB R48, R39, R89 ;  /* 0x000000592730723e */ /* 0x000fc600000000ff */
[----:B------:R-:W-:Y:S01]  /*6af0*/  IMAD R81, R115, 0x2, R82 ;  /* 0x0000000273517824 */ /* 0x000fe200078e0252 */
[----:B------:R-:W-:Y:S01]  /*6b00*/  F2FP.F16.F32.PACK_AB R49, R87, R88 ;  /* 0x000000585731723e */ /* 0x000fe200000000ff */
[----:B------:R-:W-:Y:S02]  /*6b10*/  BAR.SYNC.DEFER_BLOCKING 0x0 ;  /* 0x0000000000007b1d */ /* 0x000fe40000010000 */
[----:B------:R-:W-:-:S04]  /*6b20*/  IMAD R66, R115, 0x2, R81 ;  /* 0x0000000273427824 */ /* 0x000fc800078e0251 */
[C---:B------:R-:W-:Y:S01]  /*6b30*/  IMAD R72, R115.reuse, 0x2, R66 ;  /* 0x0000000273487824 */ /* 0x040fe200078e0242 */
[----:B------:R-:W2:Y:S03]  /*6b40*/  S2R R121, SR_CTAID.X ;  /* 0x0000000000797919 */ /* 0x000ea60000002500 */
[----:B------:R-:W-:-:S04]  /*6b50*/  IMAD R64, R115, 0x2, R72 ;  /* 0x0000000273407824 */ /* 0x000fc800078e0248 */
[C---:B------:R-:W-:Y:S01]  /*6b60*/  IMAD R60, R115.reuse, 0x2, R64 ;  /* 0x00000002733c7824 */ /* 0x040fe200078e0240 */
[----:B------:R-:W-:Y:S01]  /*6b70*/  STSM.16.M88.4 [R80], R48 ;  /* 0x0000003050007844 */ /* 0x000fe20000000200 */
[----:B------:R-:W-:Y:S02]  /*6b80*/  BAR.SYNC.DEFER_BLOCKING 0x0 ;  /* 0x0000000000007b1d */ /* 0x000fe40000010000 */
[----:B------:R-:W-:-:S04]  /*6b90*/  IMAD R42, R115, 0x2, R60 ;  /* 0x00000002732a7824 */ /* 0x000fc800078e023c */
[----:B------:R-:W-:-:S04]  /*6ba0*/  IMAD R62, R115, 0x2, R42 ;  /* 0x00000002733e7824 */ /* 0x000fc800078e022a */
[----:B------:R-:W-:-:S04]  /*6bb0*/  IMAD R40, R115, 0x2, R62 ;  /* 0x0000000273287824 */ /* 0x000fc800078e023e */
[----:B------:R-:W-:Y:S01]  /*6bc0*/  IMAD R38, R115, 0x2, R40 ;  /* 0x0000000273267824 */ /* 0x000fe200078e0228 */
[----:B--2---:R-:W-:-:S03]  /*6bd0*/  PRMT R121, R122, 0x6540, R121 ;  /* 0x000065407a797816 */ /* 0x004fc60000000079 */
[C---:B------:R-:W-:Y:S01]  /*6be0*/  IMAD R36, R115.reuse, 0x2, R38 ;  /* 0x0000000273247824 */ /* 0x040fe200078e0226 */
[----:B------:R-:W2:Y:S03]  /*6bf0*/  LDS.128 R48, [R117] ;  /* 0x0000000075307984 */ /* 0x000ea60000000c00 */
[----:B------:R-:W-:Y:S01]  /*6c00*/  IMAD R34, R115, 0x2, R36 ;  /* 0x0000000273227824 */ /* 0x000fe200078e0224 */
[----:B------:R-:W-:Y:S01]  /*6c10*/  UIMAD UR4, UR46, UR4, URZ ;  /* 0x000000042e0472a4 */ /* 0x000fe2000f8e023f */
[----:B------:R-:W-:Y:S02]  /*6c20*/  IMAD R90, R121, UR5, RZ ;  /* 0x00000005795a7c24 */ /* 0x000fe4000f8e02ff */
[----:B------:R-:W-:Y:S01]  /*6c30*/  @!P4 FMUL R3, R3, 16777216 ;  /* 0x4b8000000303c820 */ /* 0x000fe20000400000 */
[----:B------:R-:W-:Y:S01]  /*6c40*/  @!P4 FMUL R83, R83, 16777216 ;  /* 0x4b8000005353c820 */ /* 0x000fe20000400000 */
[----:B------:R-:W-:Y:S01]  /*6c50*/  IMAD R32, R115, 0x2, R34 ;  /* 0x0000000273207824 */ /* 0x000fe200078e0222 */
[----:B------:R-:W-:Y:S01]  /*6c60*/  USHF.L.U32 UR5, UR4, 0x1, URZ ;  /* 0x0000000104057899 */ /* 0x000fe2000800063f */
[----:B0-----:R-:W-:-:S02]  /*6c70*/  IMAD.SHL.U32 R45, R90, 0x2, RZ ;  /* 0x000000025a2d7824 */ /* 0x001fc400078e00ff */
[C---:B------:R-:W-:Y:S01]  /*6c80*/  FMUL R3, R106.reuse, R3 ;  /* 0x000000036a037220 */ /* 0x040fe20000400000 */
[----:B------:R-:W-:Y:S01]  /*6c90*/  FMUL R83, R106, R83 ;  /* 0x000000536a537220 */ /* 0x000fe20000400000 */
[----:B------:R-:W-:Y:S01]  /*6ca0*/  IMAD R30, R115, 0x2, R32 ;  /* 0x00000002731e7824 */ /* 0x000fe200078e0220 */
[----:B------:R-:W-:Y:S02]  /*6cb0*/  F2FP.F16.F32.PACK_AB R44, R43, R86 ;  /* 0x000000562b2c723e */ /* 0x000fe400000000ff */
[----:B------:R-:W-:Y:S01]  /*6cc0*/  IADD3 R114, P2, P3, R45, UR5, R68 ;  /* 0x000000052d727c10 */ /* 0x000fe2000fb5e044 */
[----:B------:R-:W-:Y:S01]  /*6cd0*/  IMAD R4, R115, 0x2, R30 ;  /* 0x0000000273047824 */ /* 0x000fe200078e021e */
[----:B------:R-:W-:Y:S02]  /*6ce0*/  F2FP.F16.F32.PACK_AB R45, R84, R85 ;  /* 0x00000055542d723e */ /* 0x000fe400000000ff */
[----:B------:R-:W-:Y:S02]  /*6cf0*/  F2FP.F16.F32.PACK_AB R46, R63, R83 ;  /* 0x000000533f2e723e */ /* 0x000fe400000000ff */
[----:B------:R-:W-:Y:S01]  /*6d00*/  F2FP.F16.F32.PACK_AB R47, R3, R61 ;  /* 0x0000003d032f723e */ /* 0x000fe200000000ff */
[----:B------:R-:W-:Y:S01]  /*6d10*/  BAR.SYNC.DEFER_BLOCKING 0x0 ;  /* 0x0000000000007b1d */ /* 0x000fe20000010000 */
[----:B------:R-:W-:-:S04]  /*6d20*/  IMAD R5, R115, 0x2, R4 ;  /* 0x0000000273057824 */ /* 0x000fc800078e0204 */
[----:B------:R-:W-:-:S04]  /*6d30*/  IMAD R20, R115, 0x2, R5 ;  /* 0x0000000273147824 */ /* 0x000fc800078e0205 */
[----:B------:R-:W-:-:S04]  /*6d40*/  IMAD R22, R115, 0x2, R20 ;  /* 0x0000000273167824 */ /* 0x000fc800078e0214 */
[C---:B------:R-:W-:Y:S01]  /*6d50*/  IMAD R24, R115.reuse, 0x2, R22 ;  /* 0x0000000273187824 */ /* 0x040fe200078e0216 */
[----:B------:R-:W-:Y:S01]  /*6d60*/  STSM.16.M88.4 [R80], R44 ;  /* 0x0000002c50007844 */ /* 0x000fe20000000200 */
[----:B------:R-:W-:Y:S02]  /*6d70*/  BAR.SYNC.DEFER_BLOCKING 0x0 ;  /* 0x0000000000007b1d */ /* 0x000fe40000010000 */
[----:B------:R-:W-:Y:S01]  /*6d80*/  IMAD R26, R115, 0x2, R24 ;  /* 0x00000002731a7824 */ /* 0x000fe200078e0218 */
[----:B------:R-:W-:-:S03]  /*6d90*/  FSETP.NEU.AND P1, PT, R28, RZ, PT ;  /* 0x000000ff1c00720b */ /* 0x000fc60003f2d000 */
[----:B------:R-:W-:-:S04]  /*6da0*/  IMAD R28, R115, 0x2, R26 ;  /* 0x00000002731c7824 */ /* 0x000fc800078e021a */
[----:B------:R-:W-:Y:S01]  /*6db0*/  IMAD R21, R115, 0x2, R28 ;  /* 0x0000000273157824 */ /* 0x000fe200078e021c */
[----:B------:R-:W-:-:S03]  /*6dc0*/  FSETP.NEU.AND P0, PT, R25, RZ, PT ;  /* 0x000000ff1900720b */ /* 0x000fc60003f0d000 */
[----:B------:R-:W-:-:S04]  /*6dd0*/  IMAD R23, R115, 0x2, R21 ;  /* 0x0000000273177824 */ /* 0x000fc800078e0215 */
[C---:B------:R-:W-:Y:S01]  /*6de0*/  IMAD R25, R115.reuse, 0x2, R23 ;  /* 0x0000000273197824 */ /* 0x040fe200078e0217 */
[----:B------:R-:W0:Y:S03]  /*6df0*/  LDS.128 R44, [R117] ;  /* 0x00000000752c7984 */ /* 0x000e260000000c00 */
[----:B------:R-:W-:Y:S01]  /*6e00*/  IMAD R27, R115, 0x2, R25 ;  /* 0x00000002731b7824 */ /* 0x000fe200078e0219 */
[----:B------:R-:W-:Y:S01]  /*6e10*/  UIMAD.WIDE UR4, UR4, 0x2, URZ ;  /* 0x00000002040478a5 */ /* 0x000fe2000f8e023f */
[----:B------:R-:W-:-:S04]  /*6e20*/  IMAD.HI R90, R90, 0x2, RZ ;  /* 0x000000025a5a7827 */ /* 0x000fc800078e02ff */
[C---:B------:R-:W-:Y:S01]  /*6e30*/  IMAD R29, R115.reuse, 0x2, R27 ;  /* 0x00000002731d7824 */ /* 0x040fe200078e021b */
[----:B------:R-:W-:Y:S01]  /*6e40*/  IADD3.X R3, R90, UR5, R69, P2, P3 ;  /* 0x000000055a037c10 */ /* 0x000fe200097e6445 */
[----:B------:R-:W-:Y:S02]  /*6e50*/  ULDC UR4, c[0x0][0x27c] ;  /* 0x00009f0000047ab9 */ /* 0x000fe40000000800 */
[----:B------:R-:W-:Y:S01]  /*6e60*/  IMAD R31, R115, 0x2, R29 ;  /* 0x00000002731f7824 */ /* 0x000fe200078e021d */
[----:B------:R-:W-:Y:S02]  /*6e70*/  F2FP.F16.F32.PACK_AB R68, R78, R79 ;  /* 0x0000004f4e44723e */ /* 0x000fe400000000ff */
[----:B------:R-:W-:Y:S01]  /*6e80*/  F2FP.F16.F32.PACK_AB R69, R65, R76 ;  /* 0x0000004c4145723e */ /* 0x000fe200000000ff */
[----:B------:R-:W-:Y:S01]  /*6e90*/  IMAD R33, R115, 0x2, R31 ;  /* 0x0000000273217824 */ /* 0x000fe200078e021f */
[----:B------:R-:W-:Y:S02]  /*6ea0*/  F2FP.F16.F32.PACK_AB R70, R70, R74 ;  /* 0x0000004a4646723e */ /* 0x000fe400000000ff */
[----:B------:R-:W-:Y:S01]  /*6eb0*/  F2FP.F16.F32.PACK_AB R71, R71, R67 ;  /* 0x000000434747723e */ /* 0x000fe200000000ff */
[----:B------:R-:W-:Y:S01]  /*6ec0*/  BAR.SYNC.DEFER_BLOCKING 0x0 ;  /* 0x0000000000007b1d */ /* 0x000fe20000010000 */
[----:B------:R-:W-:-:S04]  /*6ed0*/  IMAD R35, R115, 0x2, R33 ;  /* 0x0000000273237824 */ /* 0x000fc800078e0221 */
[----:B------:R-:W-:-:S04]  /*6ee0*/  IMAD R37, R115, 0x2, R35 ;  /* 0x0000000273257824 */ /* 0x000fc800078e0223 */
[C---:B------:R-:W-:Y:S01]  /*6ef0*/  IMAD R39, R115.reuse, 0x2, R37 ;  /* 0x0000000273277824 */ /* 0x040fe200078e0225 */
[----:B------:R3:W-:Y:S03]  /*6f00*/  STSM.16.M88.4 [R80], R68 ;  /* 0x0000004450007844 */ /* 0x0007e60000000200 */
[----:B------:R-:W-:Y:S01]  /*6f10*/  IMAD R41, R115, 0x2, R39 ;  /* 0x0000000273297824 */ /* 0x000fe200078e0227 */
[----:B------:R-:W-:-:S03]  /*6f20*/  LEA R78, P2, R75, R114, 0x1 ;  /* 0x000000724b4e7211 */ /* 0x000fc600078408ff */
[----:B------:R-:W-:Y:S01]  /*6f30*/  IMAD R43, R115, 0x2, R41 ;  /* 0x00000002732b7824 */ /* 0x000fe200078e0229 */
[-C--:B------:R-:W-:Y:S02]  /*6f40*/  LEA R74, P3, R73, R114.reuse, 0x1 ;  /* 0x00000072494a7211 */ /* 0x080fe400078608ff */
[-C--:B------:R-:W-:Y:S01]  /*6f50*/  LEA.HI.X.SX32 R79, R75, R3.reuse, 0x1, P2 ;  /* 0x000000034b4f7211 */ /* 0x080fe200010f0eff */
[----:B------:R-:W-:Y:S01]  /*6f60*/  BAR.SYNC.DEFER_BLOCKING 0x0 ;  /* 0x0000000000007b1d */ /* 0x000fe20000010000 */
[----:B------:R-:W-:Y:S01]  /*6f70*/  IMAD R61, R115, 0x2, R43 ;  /* 0x00000002733d7824 */ /* 0x000fe200078e022b */
[----:B------:R-:W-:Y:S02]  /*6f80*/  LEA.HI.X.SX32 R75, R73, R3, 0x1, P3 ;  /* 0x00000003494b7211 */ /* 0x000fe400018f0eff */
[----:B------:R-:W-:Y:S01]  /*6f90*/  LEA R76, P4, R77, R114, 0x1 ;  /* 0x000000724d4c7211 */ /* 0x000fe200078808ff */
[----:B------:R-:W-:Y:S01]  /*6fa0*/  IMAD R63, R115, 0x2, R61 ;  /* 0x00000002733f7824 */ /* 0x000fe200078e023d */
[----:B------:R-:W-:-:S02]  /*6fb0*/  PRMT R84, R16, 0x7632, R84 ;  /* 0x0000763210547816 */ /* 0x000fc40000000054 */
[----:B------:R-:W-:Y:S01]  /*6fc0*/  LEA.HI.X.SX32 R77, R77, R3, 0x1, P4 ;  /* 0x000000034d4d7211 */ /* 0x000fe200020f0eff */
[----:B------:R-:W-:Y:S01]  /*6fd0*/  IMAD R65, R115, 0x2, R63 ;  /* 0x0000000273417824 */ /* 0x000fe200078e023f */
[----:B---3--:R-:W-:Y:S02]  /*6fe0*/  PRMT R68, R17, 0x7632, R68 ;  /* 0x0000763211447816 */ /* 0x008fe40000000044 */
[-C--:B------:R-:W-:Y:S01]  /*6ff0*/  LEA R80, P3, R81, R114.reuse, 0x1 ;  /* 0x0000007251507211 */ /* 0x080fe200078608ff */
[----:B------:R-:W-:Y:S01]  /*7000*/  IMAD R67, R115, 0x2, R65 ;  /* 0x0000000273437824 */ /* 0x000fe200078e0241 */
[----:B------:R-:W-:Y:S01]  /*7010*/  PRMT R70, R18, 0x7632, R70 ;  /* 0x0000763212467816 */ /* 0x000fe20000000046 */
[----:B------:R3:W-:Y:S04]  /*7020*/  STG.E.U16 desc[UR44][R78.64], R16 ;  /* 0x000000104e007986 */ /* 0x0007e8000c10152c */
[----:B------:R4:W-:Y:S01]  /*7030*/  STG.E.U16 desc[UR44][R74.64], R17 ;  /* 0x000000114a007986 */ /* 0x0009e2000c10152c */
[----:B---3--:R-:W-:-:S04]  /*7040*/  LEA R16, P2, R82, R114, 0x1 ;  /* 0x0000007252107211 */ /* 0x008fc800078408ff */
[-C--:B----4-:R-:W-:Y:S01]  /*7050*/  LEA.HI.X.SX32 R17, R82, R3.reuse, 0x1, P2 ;  /* 0x0000000352117211 */ /* 0x090fe200010f0eff */
[----:B------:R3:W-:Y:S01]  /*7060*/  STG.E.U16 desc[UR44][R76.64], R18 ;  /* 0x000000124c007986 */ /* 0x0007e2000c10152c */
[----:B------:R-:W-:Y:S01]  /*7070*/  LEA.HI.X.SX32 R81, R81, R3, 0x1, P3 ;  /* 0x0000000351517211 */ /* 0x000fe200018f0eff */
[----:B------:R-:W-:Y:S02]  /*7080*/  IMAD R69, R115, 0x2, R67 ;  /* 0x0000000273457824 */ /* 0x000fe400078e0243 */
[----:B------:R4:W-:Y:S01]  /*7090*/  STG.E.U16 desc[UR44][R16.64], R19 ;  /* 0x0000001310007986 */ /* 0x0009e2000c10152c */
[----:B------:R-:W-:Y:S01]  /*70a0*/  PRMT R74, R19, 0x7632, R74 ;  /* 0x00007632134a7816 */ /* 0x000fe2000000004a */
[----:B------:R-:W-:Y:S01]  /*70b0*/  IMAD R71, R115, 0x2, R69 ;  /* 0x0000000273477824 */ /* 0x000fe200078e0245 */
[-C--:B---3--:R-:W-:Y:S02]  /*70c0*/  LEA R18, P2, R66, R114.reuse, 0x1 ;  /* 0x0000007242127211 */ /* 0x088fe400078408ff */
[----:B----4-:R-:W-:-:S02]  /*70d0*/  LEA R16, P3, R72, R114, 0x1 ;  /* 0x0000007248107211 */ /* 0x010fc400078608ff */
[-C--:B------:R-:W-:Y:S02]  /*70e0*/  LEA.HI.X.SX32 R19, R66, R3.reuse, 0x1, P2 ;  /* 0x0000000342137211 */ /* 0x080fe400010f0eff */
[-C--:B------:R-:W-:Y:S02]  /*70f0*/  LEA.HI.X.SX32 R17, R72, R3.reuse, 0x1, P3 ;  /* 0x0000000348117211 */ /* 0x080fe400018f0eff */
[-C--:B------:R-:W-:Y:S01]  /*7100*/  LEA R86, P2, R64, R114.reuse, 0x1 ;  /* 0x0000007240567211 */ /* 0x080fe200078408ff */
[----:B------:R-:W-:Y:S01]  /*7110*/  STG.E.U16 desc[UR44][R80.64], R84 ;  /* 0x0000005450007986 */ /* 0x000fe2000c10152c */
[----:B------:R-:W-:Y:S01]  /*7120*/  IMAD R73, R115, 0x2, R71 ;  /* 0x0000000273497824 */ /* 0x000fe200078e0247 */
[----:B------:R-:W-:Y:S02]  /*7130*/  LEA R88, P3, R60, R114, 0x1 ;  /* 0x000000723c587211 */ /* 0x000fe400078608ff */
[----:B------:R3:W-:Y:S01]  /*7140*/  STG.E.U16 desc[UR44][R18.64], R68 ;  /* 0x0000004412007986 */ /* 0x0007e2000c10152c */
[----:B------:R-:W-:-:S03]  /*7150*/  LEA.HI.X.SX32 R87, R64, R3, 0x1, P2 ;  /* 0x0000000340577211 */ /* 0x000fc600010f0eff */
[----:B------:R4:W-:Y:S01]  /*7160*/  STG.E.U16 desc[UR44][R16.64], R70 ;  /* 0x0000004610007986 */ /* 0x0009e2000c10152c */
[C---:B------:R-:W-:Y:S01]  /*7170*/  IMAD R75, R115.reuse, 0x2, R73 ;  /* 0x00000002734b7824 */ /* 0x040fe200078e0249 */
[-C--:B------:R-:W-:Y:S02]  /*7180*/  LEA.HI.X.SX32 R89, R60, R3.reuse, 0x1, P3 ;  /* 0x000000033c597211 */ /* 0x080fe400018f0eff */
[-C--:B---3--:R-:W-:Y:S02]  /*7190*/  LEA R18, P4, R62, R114.reuse, 0x1 ;  /* 0x000000723e127211 */ /* 0x088fe400078808ff */
[----:B----4-:R-:W-:Y:S01]  /*71a0*/  LEA R16, P2, R42, R114, 0x1 ;  /* 0x000000722a107211 */ /* 0x010fe200078408ff */
[C---:B------:R-:W-:Y:S01]  /*71b0*/  IMAD R77, R115.reuse, 0x2, R75 ;  /* 0x00000002734d7824 */ /* 0x040fe200078e024b */
[-C--:B------:R-:W-:Y:S02]  /*71c0*/  LEA.HI.X.SX32 R19, R62, R3.reuse, 0x1, P4 ;  /* 0x000000033e137211 */ /* 0x080fe400020f0eff */
[----:B------:R-:W-:Y:S01]  /*71d0*/  LEA.HI.X.SX32 R17, R42, R3, 0x1, P2 ;  /* 0x000000032a117211 */ /* 0x000fe200010f0eff */
[----:B------:R-:W-:Y:S01]  /*71e0*/  STG.E.U16 desc[UR44][R86.64], R74 ;  /* 0x0000004a56007986 */ /* 0x000fe2000c10152c */
[----:B------:R-:W-:-:S03]  /*71f0*/  IMAD R79, R115, 0x2, R77 ;  /* 0x00000002734f7824 */ /* 0x000fc600078e024d */
[----:B------:R3:W-:Y:S04]  /*7200*/  STG.E.U16 desc[UR44][R88.64], R8 ;  /* 0x0000000858007986 */ /* 0x0007e8000c10152c */
[----:B------:R-:W-:Y:S04]  /*7210*/  STG.E.U16 desc[UR44][R16.64], R9 ;  /* 0x0000000910007986 */ /* 0x000fe8000c10152c */
[----:B------:R4:W-:Y:S01]  /*7220*/  STG.E.U16 desc[UR44][R18.64], R10 ;  /* 0x0000000a12007986 */ /* 0x0009e2000c10152c */
[----:B------:R-:W-:Y:S01]  /*7230*/  IMAD R81, R115, 0x2, R79 ;  /* 0x0000000273517824 */ /* 0x000fe200078e024f */
[----:B------:R-:W-:-:S02]  /*7240*/  PRMT R42, R8, 0x7632, R42 ;  /* 0x00007632082a7816 */ /* 0x000fc4000000002a */
[-C--:B---3--:R-:W-:Y:S01]  /*7250*/  LEA R8, P3, R38, R114.reuse, 0x1 ;  /* 0x0000007226087211 */ /* 0x088fe200078608ff */
[----:B------:R-:W-:Y:S01]  /*7260*/  IMAD R83, R115, 0x2, R81 ;  /* 0x0000000273537824 */ /* 0x000fe200078e0251 */
[----:B----4-:R-:W-:-:S04]  /*7270*/  LEA R18, P2, R40, R114, 0x1 ;  /* 0x0000007228127211 */ /* 0x010fc800078408ff */
[-C--:B------:R-:W-:Y:S02]  /*7280*/  LEA.HI.X.SX32 R19, R40, R3.reuse, 0x1, P2 ;  /* 0x0000000328137211 */ /* 0x080fe400010f0eff */
[-C--:B------:R-:W-:Y:S02]  /*7290*/  LEA R16, P2, R36, R114.reuse, 0x1 ;  /* 0x0000007224107211 */ /* 0x080fe400078408ff */
[----:B------:R-:W-:Y:S02]  /*72a0*/  PRMT R60, R9, 0x7632, R60 ;  /* 0x00007632093c7816 */ /* 0x000fe4000000003c */
[-C--:B------:R-:W-:Y:S02]  /*72b0*/  LEA.HI.X.SX32 R9, R38, R3.reuse, 0x1, P3 ;  /* 0x0000000326097211 */ /* 0x080fe400018f0eff */
[----:B------:R-:W-:Y:S02]  /*72c0*/  PRMT R40, R10, 0x7632, R40 ;  /* 0x000076320a287816 */ /* 0x000fe40000000028 */
[----:B------:R-:W-:Y:S01]  /*72d0*/  LEA.HI.X.SX32 R17, R36, R3, 0x1, P2 ;  /* 0x0000000324117211 */ /* 0x000fe200010f0eff */
[----:B------:R-:W-:Y:S01]  /*72e0*/  IMAD R85, R115, 0x2, R83 ;  /* 0x0000000273557824 */ /* 0x000fe200078e0253 */
[----:B------:R-:W-:Y:S01]  /*72f0*/  LEA R10, P3, R34, R114, 0x1 ;  /* 0x00000072220a7211 */ /* 0x000fe200078608ff */
[----:B------:R3:W-:Y:S01]  /*7300*/  STG.E.U16 desc[UR44][R18.64], R11 ;  /* 0x0000000b12007986 */ /* 0x0007e2000c10152c */
[----:B------:R-:W-:Y:S01]  /*7310*/  PRMT R38, R11, 0x7632, R38 ;  /* 0x000076320b267816 */ /* 0x000fe20000000026 */
[----:B------:R-:W-:-:S02]  /*7320*/  IMAD R87, R115, 0x2, R85 ;  /* 0x0000000273577824 */ /* 0x000fc400078e0255 */
[----:B------:R4:W-:Y:S04]  /*7330*/  STG.E.U16 desc[UR44][R8.64], R42 ;  /* 0x0000002a08007986 */ /* 0x0009e8000c10152c */
[----:B------:R1:W-:Y:S01]  /*7340*/  STG.E.U16 desc[UR44][R16.64], R60 ;  /* 0x0000003c10007986 */ /* 0x0003e2000c10152c */
[-C--:B---3--:R-:W-:Y:S02]  /*7350*/  LEA.HI.X.SX32 R11, R34, R3.reuse, 0x1, P3 ;  /* 0x00000003220b7211 */ /* 0x088fe400018f0eff */
[-C--:B----4-:R-:W-:Y:S02]  /*7360*/  LEA R8, P2, R32, R114.reuse, 0x1 ;  /* 0x0000007220087211 */ /* 0x090fe400078408ff */
[----:B-1----:R-:W-:Y:S01]  /*7370*/  LEA R16, P3, R30, R114, 0x1 ;  /* 0x000000721e107211 */ /* 0x002fe200078608ff */
[C---:B------:R-:W-:Y:S01]  /*7380*/  IMAD R89, R115.reuse, 0x2, R87 ;  /* 0x0000000273597824 */ /* 0x040fe200078e0257 */
[-C--:B------:R-:W-:Y:S01]  /*7390*/  LEA.HI.X.SX32 R9, R32, R3.reuse, 0x1, P2 ;  /* 0x0000000320097211 */ /* 0x080fe200010f0eff */
[----:B------:R1:W-:Y:S01]  /*73a0*/  STG.E.U16 desc[UR44][R10.64], R40 ;  /* 0x000000280a007986 */ /* 0x0003e2000c10152c */
[----:B------:R-:W-:Y:S01]  /*73b0*/  LEA.HI.X.SX32 R17, R30, R3, 0x1, P3 ;  /* 0x000000031e117211 */ /* 0x000fe200018f0eff */
[----:B------:R-:W-:-:S02]  /*73c0*/  IMAD R91, R115, 0x2, R89 ;  /* 0x00000002735b7824 */ /* 0x000fc400078e0259 */
[----:B------:R3:W-:Y:S04]  /*73d0*/  STG.E.U16 desc[UR44][R8.64], R38 ;  /* 0x0000002608007986 */ /* 0x0007e8000c10152c */
[----:B------:R4:W-:Y:S01]  /*73e0*/  STG.E.U16 desc[UR44][R16.64], R12 ;  /* 0x0000000c10007986 */ /* 0x0009e2000c10152c */
[CC--:B-1----:R-:W-:Y:S01]  /*73f0*/  LEA R10, P2, R4.reuse, R114.reuse, 0x1 ;  /* 0x00000072040a7211 */ /* 0x0c2fe200078408ff */
[----:B------:R-:W-:Y:S01]  /*7400*/  IMAD R93, R115, 0x2, R91 ;  /* 0x00000002735d7824 */ /* 0x000fe200078e025b */
[-C--:B---3--:R-:W-:Y:S02]  /*7410*/  LEA R8, P3, R5, R114.reuse, 0x1 ;  /* 0x0000007205087211 */ /* 0x088fe400078608ff */
[----:B------:R-:W-:Y:S02]  /*7420*/  LEA.HI.X.SX32 R11, R4, R3, 0x1, P2 ;  /* 0x00000003040b7211 */ /* 0x000fe400010f0eff */
[----:B----4-:R-:W-:-:S02]  /*7430*/  LEA R16, P2, R20, R114, 0x1 ;  /* 0x0000007214107211 */ /* 0x010fc400078408ff */
[-C--:B------:R-:W-:Y:S02]  /*7440*/  LEA.HI.X.SX32 R9, R5, R3.reuse, 0x1, P3 ;  /* 0x0000000305097211 */ /* 0x080fe400018f0eff */
[----:B------:R-:W-:Y:S01]  /*7450*/  LEA.HI.X.SX32 R17, R20, R3, 0x1, P2 ;  /* 0x0000000314117211 */ /* 0x000fe200010f0eff */
[----:B------:R-:W-:Y:S01]  /*7460*/  IMAD R95, R115, 0x2, R93 ;  /* 0x00000002735f7824 */ /* 0x000fe200078e025d */
[----:B------:R1:W-:Y:S01]  /*7470*/  STG.E.U16 desc[UR44][R10.64], R13 ;  /* 0x0000000d0a007986 */ /* 0x0003e2000c10152c */
[----:B------:R-:W-:-:S03]  /*7480*/  LEA R18, P6, R28, R114, 0x1 ;  /* 0x000000721c127211 */ /* 0x000fc600078c08ff */
[----:B------:R3:W-:Y:S01]  /*7490*/  STG.E.U16 desc[UR44][R8.64], R14 ;  /* 0x0000000e08007986 */ /* 0x0007e2000c10152c */
[----:B------:R-:W-:-:S03]  /*74a0*/  IMAD R97, R115, 0x2, R95 ;  /* 0x0000000273617824 */ /* 0x000fc600078e025f */
[----:B------:R4:W-:Y:S01]  /*74b0*/  STG.E.U16 desc[UR44][R16.64], R15 ;  /* 0x0000000f10007986 */ /* 0x0009e2000c10152c */
[----:B-1----:R-:W-:Y:S02]  /*74c0*/  PRMT R11, R14, 0x7632, R11 ;  /* 0x000076320e0b7816 */ /* 0x002fe4000000000b */
[----:B---3--:R-:W-:Y:S02]  /*74d0*/  PRMT R9, R12, 0x7632, R9 ;  /* 0x000076320c097816 */ /* 0x008fe40000000009 */
[-C--:B------:R-:W-:Y:S02]  /*74e0*/  LEA R12, P3, R22, R114.reuse, 0x1 ;  /* 0x00000072160c7211 */ /* 0x080fe400078608ff */
[-C--:B------:R-:W-:Y:S02]  /*74f0*/  LEA R14, P4, R24, R114.reuse, 0x1 ;  /* 0x00000072180e7211 */ /* 0x080fe400078808ff */
[----:B----4-:R-:W-:Y:S01]  /*7500*/  LEA R16, P5, R26, R114, 0x1 ;  /* 0x000000721a107211 */ /* 0x010fe200078a08ff */
[----:B------:R-:W-:Y:S01]  /*7510*/  IMAD R99, R115, 0x2, R97 ;  /* 0x0000000273637824 */ /* 0x000fe200078e0261 */
[----:B------:R-:W-:-:S02]  /*7520*/  PRMT R10, R13, 0x7632, R10 ;  /* 0x000076320d0a7816 */ /* 0x000fc4000000000a */
[----:B------:R-:W-:Y:S02]  /*7530*/  PRMT R116, R15, 0x7632, R116 ;  /* 0x000076320f747816 */ /* 0x000fe40000000074 */
[-C--:B------:R-:W-:Y:S02]  /*7540*/  LEA.HI.X.SX32 R13, R22, R3.reuse, 0x1, P3 ;  /* 0x00000003160d7211 */ /* 0x080fe400018f0eff */
[-C--:B------:R-:W-:Y:S02]  /*7550*/  LEA.HI.X.SX32 R15, R24, R3.reuse, 0x1, P4 ;  /* 0x00000003180f7211 */ /* 0x080fe400020f0eff */
[----:B------:R-:W-:Y:S02]  /*7560*/  LEA.HI.X.SX32 R17, R26, R3, 0x1, P5 ;  /* 0x000000031a117211 */ /* 0x000fe400028f0eff */
[-C--:B------:R-:W-:Y:S02]  /*7570*/  LEA R20, P2, R21, R114.reuse, 0x1 ;  /* 0x0000007215147211 */ /* 0x080fe400078408ff */
[----:B------:R-:W-:-:S02]  /*7580*/  LEA R22, P3, R23, R114, 0x1 ;  /* 0x0000007217167211 */ /* 0x000fc400078608ff */
[-C--:B------:R-:W-:Y:S02]  /*7590*/  LEA R24, P4, R25, R114.reuse, 0x1 ;  /* 0x0000007219187211 */ /* 0x080fe400078808ff */
[-C--:B------:R-:W-:Y:S02]  /*75a0*/  LEA R26, P5, R27, R114.reuse, 0x1 ;  /* 0x000000721b1a7211 */ /* 0x080fe400078a08ff */
[-C--:B------:R-:W-:Y:S02]  /*75b0*/  LEA.HI.X.SX32 R19, R28, R3.reuse, 0x1, P6 ;  /* 0x000000031c137211 */ /* 0x080fe400030f0eff */
[----:B------:R-:W-:Y:S01]  /*75c0*/  LEA R28, P6, R29, R114, 0x1 ;  /* 0x000000721d1c7211 */ /* 0x000fe200078c08ff */
[----:B------:R-:W-:Y:S01]  /*75d0*/  IMAD R101, R115, 0x2, R99 ;  /* 0x0000000273657824 */ /* 0x000fe200078e0263 */
[-C--:B------:R-:W-:Y:S02]  /*75e0*/  LEA.HI.X.SX32 R21, R21, R3.reuse, 0x1, P2 ;  /* 0x0000000315157211 */ /* 0x080fe400010f0eff */
[----:B------:R-:W-:-:S02]  /*75f0*/  LEA.HI.X.SX32 R23, R23, R3, 0x1, P3 ;  /* 0x0000000317177211 */ /* 0x000fc400018f0eff */
[-C--:B------:R-:W-:Y:S02]  /*7600*/  LEA.HI.X.SX32 R25, R25, R3.reuse, 0x1, P4 ;  /* 0x0000000319197211 */ /* 0x080fe400020f0eff */
[----:B------:R-:W-:Y:S02]  /*7610*/  LEA.HI.X.SX32 R27, R27, R3, 0x1, P5 ;  /* 0x000000031b1b7211 */ /* 0x000fe400028f0eff */
[-C--:B------:R-:W-:Y:S02]  /*7620*/  LEA R30, P2, R31, R114.reuse, 0x1 ;  /* 0x000000721f1e7211 */ /* 0x080fe400078408ff */
[-C--:B------:R-:W-:Y:S02]  /*7630*/  LEA R32, P3, R33, R114.reuse, 0x1 ;  /* 0x0000007221207211 */ /* 0x080fe400078608ff */
[-C--:B------:R-:W-:Y:S02]  /*7640*/  LEA R34, P4, R35, R114.reuse, 0x1 ;  /* 0x0000007223227211 */ /* 0x080fe400078808ff */
[----:B------:R-:W-:-:S02]  /*7650*/  LEA R36, P5, R37, R114, 0x1 ;  /* 0x0000007225247211 */ /* 0x000fc400078a08ff */
[-C--:B------:R-:W-:Y:S01]  /*7660*/  LEA.HI.X.SX32 R29, R29, R3.reuse, 0x1, P6 ;  /* 0x000000031d1d7211 */ /* 0x080fe200030f0eff */
[----:B------:R-:W-:Y:S01]  /*7670*/  IMAD R103, R115, 0x2, R101 ;  /* 0x0000000273677824 */ /* 0x000fe200078e0265 */
[-C--:B------:R-:W-:Y:S02]  /*7680*/  LEA R38, P6, R39, R114.reuse, 0x1 ;  /* 0x0000007227267211 */ /* 0x080fe400078c08ff */
[-C--:B------:R-:W-:Y:S02]  /*7690*/  LEA.HI.X.SX32 R31, R31, R3.reuse, 0x1, P2 ;  /* 0x000000031f1f7211 */ /* 0x080fe400010f0eff */
[-C--:B------:R-:W-:Y:S02]  /*76a0*/  LEA.HI.X.SX32 R33, R33, R3.reuse, 0x1, P3 ;  /* 0x0000000321217211 */ /* 0x080fe400018f0eff */
[-C--:B------:R-:W-:Y:S02]  /*76b0*/  LEA.HI.X.SX32 R35, R35, R3.reuse, 0x1, P4 ;  /* 0x0000000323237211 */ /* 0x080fe400020f0eff */
[----:B------:R-:W-:Y:S01]  /*76c0*/  LEA.HI.X.SX32 R37, R37, R3, 0x1, P5 ;  /* 0x0000000325257211 */ /* 0x000fe200028f0eff */
[----:B------:R-:W-:Y:S01]  /*76d0*/  IMAD R105, R115, 0x2, R103 ;  /* 0x0000000273697824 */ /* 0x000fe200078e0267 */
[----:B------:R-:W-:-:S02]  /*76e0*/  LEA R40, P2, R41, R114, 0x1 ;  /* 0x0000007229287211 */ /* 0x000fc400078408ff */
[-C--:B------:R-:W-:Y:S02]  /*76f0*/  LEA R42, P3, R43, R114.reuse, 0x1 ;  /* 0x000000722b2a7211 */ /* 0x080fe400078608ff */
[-C--:B------:R-:W-:Y:S02]  /*7700*/  LEA R60, P4, R61, R114.reuse, 0x1 ;  /* 0x000000723d3c7211 */ /* 0x080fe400078808ff */
[-C--:B------:R-:W-:Y:S02]  /*7710*/  LEA R62, P5, R63, R114.reuse, 0x1 ;  /* 0x000000723f3e7211 */ /* 0x080fe400078a08ff */
[-C--:B------:R-:W-:Y:S02]  /*7720*/  LEA.HI.X.SX32 R39, R39, R3.reuse, 0x1, P6 ;  /* 0x0000000327277211 */ /* 0x080fe400030f0eff */
[----:B------:R-:W-:Y:S01]  /*7730*/  LEA R64, P6, R65, R114, 0x1 ;  /* 0x0000007241407211 */ /* 0x000fe200078c08ff */
[----:B------:R-:W-:Y:S01]  /*7740*/  IMAD R4, R115, 0x2, R105 ;  /* 0x0000000273047824 */ /* 0x000fe200078e0269 */
[----:B------:R-:W-:-:S02]  /*7750*/  LEA.HI.X.SX32 R41, R41, R3, 0x1, P2 ;  /* 0x0000000329297211 */ /* 0x000fc400010f0eff */
[-C--:B------:R-:W-:Y:S02]  /*7760*/  LEA.HI.X.SX32 R43, R43, R3.reuse, 0x1, P3 ;  /* 0x000000032b2b7211 */ /* 0x080fe400018f0eff */
[-C--:B------:R-:W-:Y:S02]  /*7770*/  LEA.HI.X.SX32 R61, R61, R3.reuse, 0x1, P4 ;  /* 0x000000033d3d7211 */ /* 0x080fe400020f0eff */
[----:B------:R-:W-:Y:S02]  /*7780*/  LEA.HI.X.SX32 R63, R63, R3, 0x1, P5 ;  /* 0x000000033f3f7211 */ /* 0x000fe400028f0eff */
[-C--:B------:R-:W-:Y:S02]  /*7790*/  LEA R66, P2, R67, R114.reuse, 0x1 ;  /* 0x0000007243427211 */ /* 0x080fe400078408ff */
[-C--:B------:R-:W-:Y:S02]  /*77a0*/  LEA R68, P3, R69, R114.reuse, 0x1 ;  /* 0x0000007245447211 */ /* 0x080fe400078608ff */
[----:B------:R-:W-:-:S02]  /*77b0*/  LEA R70, P4, R71, R114, 0x1 ;  /* 0x0000007247467211 */ /* 0x000fc400078808ff */
[-C--:B------:R-:W-:Y:S02]  /*77c0*/  LEA R72, P5, R73, R114.reuse, 0x1 ;  /* 0x0000007249487211 */ /* 0x080fe400078a08ff */
[-C--:B------:R-:W-:Y:S02]  /*77d0*/  LEA.HI.X.SX32 R65, R65, R3.reuse, 0x1, P6 ;  /* 0x0000000341417211 */ /* 0x080fe400030f0eff */
[----:B------:R-:W-:Y:S01]  /*77e0*/  LEA R74, P6, R75, R114, 0x1 ;  /* 0x000000724b4a7211 */ /* 0x000fe200078c08ff */
[----:B------:R-:W-:Y:S01]  /*77f0*/  IMAD R5, R115, 0x2, R4 ;  /* 0x0000000273057824 */ /* 0x000fe200078e0204 */
[-C--:B------:R-:W-:Y:S02]  /*7800*/  LEA.HI.X.SX32 R67, R67, R3.reuse, 0x1, P2 ;  /* 0x0000000343437211 */ /* 0x080fe400010f0eff */
[-C--:B------:R-:W-:Y:S02]  /*7810*/  LEA.HI.X.SX32 R69, R69, R3.reuse, 0x1, P3 ;  /* 0x0000000345457211 */ /* 0x080fe400018f0eff */
[----:B------:R-:W-:-:S02]  /*7820*/  LEA.HI.X.SX32 R71, R71, R3, 0x1, P4 ;  /* 0x0000000347477211 */ /* 0x000fc400020f0eff */
[-C--:B------:R-:W-:Y:S02]  /*7830*/  LEA.HI.X.SX32 R73, R73, R3.reuse, 0x1, P5 ;  /* 0x0000000349497211 */ /* 0x080fe400028f0eff */
[-C--:B------:R-:W-:Y:S02]  /*7840*/  LEA R76, P2, R77, R114.reuse, 0x1 ;  /* 0x000000724d4c7211 */ /* 0x080fe400078408ff */
[-C--:B------:R-:W-:Y:S02]  /*7850*/  LEA R78, P3, R79, R114.reuse, 0x1 ;  /* 0x000000724f4e7211 */ /* 0x080fe400078608ff */
[-C--:B------:R-:W-:Y:S02]  /*7860*/  LEA R80, P4, R81, R114.reuse, 0x1 ;  /* 0x0000007251507211 */ /* 0x080fe400078808ff */
[----:B------:R-:W-:Y:S02]  /*7870*/  LEA R82, P5, R83, R114, 0x1 ;  /* 0x0000007253527211 */ /* 0x000fe400078a08ff */
[----:B------:R-:W-:-:S02]  /*7880*/  LEA.HI.X.SX32 R75, R75, R3, 0x1, P6 ;  /* 0x000000034b4b7211 */ /* 0x000fc400030f0eff */
[-C--:B------:R-:W-:Y:S01]  /*7890*/  LEA R84, P6, R85, R114.reuse, 0x1 ;  /* 0x0000007255547211 */ /* 0x080fe200078c08ff */
[----:B------:R-:W-:Y:S01]  /*78a0*/  IMAD R8, R115, 0x2, R5 ;  /* 0x0000000273087824 */ /* 0x000fe200078e0205 */
[-C--:B------:R-:W-:Y:S02]  /*78b0*/  LEA.HI.X.SX32 R77, R77, R3.reuse, 0x1, P2 ;  /* 0x000000034d4d7211 */ /* 0x080fe400010f0eff */
[-C--:B------:R-:W-:Y:S02]  /*78c0*/  LEA.HI.X.SX32 R79, R79, R3.reuse, 0x1, P3 ;  /* 0x000000034f4f7211 */ /* 0x080fe400018f0eff */
[-C--:B------:R-:W-:Y:S02]  /*78d0*/  LEA.HI.X.SX32 R81, R81, R3.reuse, 0x1, P4 ;  /* 0x0000000351517211 */ /* 0x080fe400020f0eff */
[----:B------:R-:W-:Y:S02]  /*78e0*/  LEA.HI.X.SX32 R83, R83, R3, 0x1, P5 ;  /* 0x0000000353537211 */ /* 0x000fe400028f0eff */
[----:B------:R-:W-:-:S02]  /*78f0*/  LEA R86, P2, R87, R114, 0x1 ;  /* 0x0000007257567211 */ /* 0x000fc400078408ff */
[-C--:B------:R-:W-:Y:S02]  /*7900*/  LEA R88, P3, R89, R114.reuse, 0x1 ;  /* 0x0000007259587211 */ /* 0x080fe400078608ff */
[-C--:B------:R-:W-:Y:S02]  /*7910*/  LEA R90, P4, R91, R114.reuse, 0x1 ;  /* 0x000000725b5a7211 */ /* 0x080fe400078808ff */
[-C--:B------:R-:W-:Y:S02]  /*7920*/  LEA R92, P5, R93, R114.reuse, 0x1 ;  /* 0x000000725d5c7211 */ /* 0x080fe400078a08ff */
[-C--:B------:R-:W-:Y:S01]  /*7930*/  LEA.HI.X.SX32 R85, R85, R3.reuse, 0x1, P6 ;  /* 0x0000000355557211 */ /* 0x080fe200030f0eff */
[----:B------:R-:W-:Y:S01]  /*7940*/  IMAD R113, R115, 0x2, R8 ;  /* 0x0000000273717824 */ /* 0x000fe200078e0208 */
[----:B------:R-:W-:Y:S01]  /*7950*/  LEA R94, P6, R95, R114, 0x1 ;  /* 0x000000725f5e7211 */ /* 0x000fe200078c08ff */
[----:B------:R-:W-:Y:S01]  /*7960*/  STG.E.U16 desc[UR44][R12.64], R9 ;  /* 0x000000090c007986 */ /* 0x000fe2000c10152c */
[----:B------:R-:W-:-:S02]  /*7970*/  LEA.HI.X.SX32 R87, R87, R3, 0x1, P2 ;  /* 0x0000000357577211 */ /* 0x000fc400010f0eff */
[-C--:B------:R-:W-:Y:S01]  /*7980*/  LEA.HI.X.SX32 R89, R89, R3.reuse, 0x1, P3 ;  /* 0x0000000359597211 */ /* 0x080fe200018f0eff */
[----:B------:R1:W-:Y:S01]  /*7990*/  STG.E.U16 desc[UR44][R14.64], R10 ;  /* 0x0000000a0e007986 */ /* 0x0003e2000c10152c */
[-C--:B------:R-:W-:Y:S02]  /*79a0*/  LEA.HI.X.SX32 R91, R91, R3.reuse, 0x1, P4 ;  /* 0x000000035b5b7211 */ /* 0x080fe400020f0eff */
[----:B------:R-:W-:Y:S01]  /*79b0*/  LEA.HI.X.SX32 R93, R93, R3, 0x1, P5 ;  /* 0x000000035d5d7211 */ /* 0x000fe200028f0eff */
[----:B------:R-:W-:Y:S01]  /*79c0*/  IMAD R115, R115, 0x2, R113 ;  /* 0x0000000273737824 */ /* 0x000fe200078e0271 */
[-C--:B------:R-:W-:Y:S01]  /*79d0*/  LEA R96, P2, R97, R114.reuse, 0x1 ;  /* 0x0000007261607211 */ /* 0x080fe200078408ff */
[----:B------:R3:W-:Y:S01]  /*79e0*/  STG.E.U16 desc[UR44][R16.64], R11 ;  /* 0x0000000b10007986 */ /* 0x0007e2000c10152c */
[-C--:B------:R-:W-:Y:S02]  /*79f0*/  LEA R98, P3, R99, R114.reuse, 0x1 ;  /* 0x0000007263627211 */ /* 0x080fe400078608ff */
[----:B------:R-:W-:-:S02]  /*7a00*/  LEA R100, P4, R101, R114, 0x1 ;  /* 0x0000007265647211 */ /* 0x000fc400078808ff */
[-C--:B------:R-:W-:Y:S02]  /*7a10*/  LEA R102, P5, R103, R114.reuse, 0x1 ;  /* 0x0000007267667211 */ /* 0x080fe400078a08ff */
[-C--:B------:R-:W-:Y:S01]  /*7a20*/  LEA.HI.X.SX32 R95, R95, R3.reuse, 0x1, P6 ;  /* 0x000000035f5f7211 */ /* 0x080fe200030f0eff */
[----:B------:R-:W-:Y:S01]  /*7a30*/  STG.E.U16 desc[UR44][R18.64], R116 ;  /* 0x0000007412007986 */ /* 0x000fe2000c10152c */
[----:B------:R-:W-:Y:S02]  /*7a40*/  LEA R104, P6, R105, R114, 0x1 ;  /* 0x0000007269687211 */ /* 0x000fe400078c08ff */
[-C--:B------:R-:W-:Y:S01]  /*7a50*/  LEA.HI.X.SX32 R97, R97, R3.reuse, 0x1, P2 ;  /* 0x0000000361617211 */ /* 0x080fe200010f0eff */
[----:B------:R-:W4:Y:S01]  /*7a60*/  LDS.128 R116, [R117] ;  /* 0x0000000075747984 */ /* 0x000f220000000c00 */
[-C--:B------:R-:W-:Y:S02]  /*7a70*/  LEA.HI.X.SX32 R99, R99, R3.reuse, 0x1, P3 ;  /* 0x0000000363637211 */ /* 0x080fe400018f0eff */
[----:B------:R-:W-:-:S02]  /*7a80*/  LEA.HI.X.SX32 R101, R101, R3, 0x1, P4 ;  /* 0x0000000365657211 */ /* 0x000fc400020f0eff */
[-C--:B------:R-:W-:Y:S02]  /*7a90*/  LEA.HI.X.SX32 R103, R103, R3.reuse, 0x1, P5 ;  /* 0x0000000367677211 */ /* 0x080fe400028f0eff */
[-C--:B------:R-:W-:Y:S02]  /*7aa0*/  LEA R106, P2, R4, R114.reuse, 0x1 ;  /* 0x00000072046a7211 */ /* 0x080fe400078408ff */
[-C--:B------:R-:W-:Y:S02]  /*7ab0*/  LEA R108, P3, R5, R114.reuse, 0x1 ;  /* 0x00000072056c7211 */ /* 0x080fe400078608ff */
[-C--:B------:R-:W-:Y:S02]  /*7ac0*/  LEA R110, P4, R8, R114.reuse, 0x1 ;  /* 0x00000072086e7211 */ /* 0x080fe400078808ff */
[----:B------:R-:W-:Y:S02]  /*7ad0*/  LEA.HI.X.SX32 R105, R105, R3, 0x1, P6 ;  /* 0x0000000369697211 */ /* 0x000fe400030f0eff */
[----:B------:R-:W-:-:S02]  /*7ae0*/  LEA R112, P5, R113, R114, 0x1 ;  /* 0x0000007271707211 */ /* 0x000fc400078a08ff */
[----:B------:R-:W-:Y:S02]  /*7af0*/  LEA R114, P6, R115, R114, 0x1 ;  /* 0x0000007273727211 */ /* 0x000fe400078c08ff */
[-C--:B------:R-:W-:Y:S02]  /*7b00*/  LEA.HI.X.SX32 R107, R4, R3.reuse, 0x1, P2 ;  /* 0x00000003046b7211 */ /* 0x080fe400010f0eff */
[-C--:B------:R-:W-:Y:S02]  /*7b10*/  LEA.HI.X.SX32 R109, R5, R3.reuse, 0x1, P3 ;  /* 0x00000003056d7211 */ /* 0x080fe400018f0eff */
[-C--:B------:R-:W-:Y:S02]  /*7b20*/  LEA.HI.X.SX32 R111, R8, R3.reuse, 0x1, P4 ;  /* 0x00000003086f7211 */ /* 0x080fe400020f0eff */
[-C--:B------:R-:W-:Y:S02]  /*7b30*/  LEA.HI.X.SX32 R113, R113, R3.reuse, 0x1, P5 ;  /* 0x0000000371717211 */ /* 0x080fe400028f0eff */
[----:B------:R-:W-:Y:S01]  /*7b40*/  LEA.HI.X.SX32 R115, R115, R3, 0x1, P6 ;  /* 0x0000000373737211 */ /* 0x000fe200030f0eff */
[----:B------:R-:W-:Y:S01]  /*7b50*/  STG.E.U16 desc[UR44][R20.64], R56 ;  /* 0x0000003814007986 */ /* 0x000fe2000c10152c */
[----:B------:R-:W-:-:S02]  /*7b60*/  PRMT R3, R56, 0x7632, R3 ;  /* 0x0000763238037816 */ /* 0x000fc40000000003 */
[----:B-1----:R-:W-:Y:S01]  /*7b70*/  PRMT R15, R57, 0x7632, R15 ;  /* 0x00007632390f7816 */ /* 0x002fe2000000000f */
[----:B------:R-:W-:Y:S01]  /*7b80*/  STG.E.U16 desc[UR44][R22.64], R57 ;  /* 0x0000003916007986 */ /* 0x000fe2000c10152c */
[----:B------:R-:W-:Y:S02]  /*7b90*/  PRMT R4, R58, 0x7632, R4 ;  /* 0x000076323a047816 */ /* 0x000fe40000000004 */
[----:B---3--:R-:W-:Y:S01]  /*7ba0*/  PRMT R17, R59, 0x7632, R17 ;  /* 0x000076323b117816 */ /* 0x008fe20000000011 */
[----:B------:R-:W-:Y:S04]  /*7bb0*/  STG.E.U16 desc[UR44][R24.64], R58 ;  /* 0x0000003a18007986 */ /* 0x000fe8000c10152c */
[----:B------:R-:W-:Y:S01]  /*7bc0*/  STG.E.U16 desc[UR44][R26.64], R59 ;  /* 0x0000003b1a007986 */ /* 0x000fe2000c10152c */
[----:B------:R-:W-:-:S03]  /*7bd0*/  PRMT R5, R52, 0x7632, R5 ;  /* 0x0000763234057816 */ /* 0x000fc60000000005 */
[----:B------:R-:W-:Y:S04]  /*7be0*/  STG.E.U16 desc[UR44][R28.64], R3 ;  /* 0x000000031c007986 */ /* 0x000fe8000c10152c */
[----:B------:R1:W-:Y:S01]  /*7bf0*/  STG.E.U16 desc[UR44][R30.64], R15 ;  /* 0x0000000f1e007986 */ /* 0x0003e2000c10152c */
[----:B------:R-:W-:-:S03]  /*7c00*/  PRMT R8, R54, 0x7632, R8 ;  /* 0x0000763236087816 */ /* 0x000fc60000000008 */
[----:B------:R3:W-:Y:S04]  /*7c10*/  STG.E.U16 desc[UR44][R32.64], R4 ;  /* 0x0000000420007986 */ /* 0x0007e8000c10152c */
[----:B------:R-:W-:Y:S04]  /*7c20*/  STG.E.U16 desc[UR44][R34.64], R17 ;  /* 0x0000001122007986 */ /* 0x000fe8000c10152c */
[----:B------:R-:W-:Y:S01]  /*7c30*/  STG.E.U16 desc[UR44][R36.64], R52 ;  /* 0x0000003424007986 */ /* 0x000fe2000c10152c */
[----:B-1----:R-:W-:-:S03]  /*7c40*/  PRMT R31, R53, 0x7632, R31 ;  /* 0x00007632351f7816 */ /* 0x002fc6000000001f */
[----:B------:R2:W-:Y:S01]  /*7c50*/  STG.E.U16 desc[UR44][R38.64], R53 ;  /* 0x0000003526007986 */ /* 0x0005e2000c10152c */
[----:B---3--:R-:W-:-:S03]  /*7c60*/  PRMT R33, R55, 0x7632, R33 ;  /* 0x0000763237217816 */ /* 0x008fc60000000021 */
[----:B------:R1:W-:Y:S04]  /*7c70*/  STG.E.U16 desc[UR44][R40.64], R54 ;  /* 0x0000003628007986 */ /* 0x0003e8000c10152c */
[----:B------:R-:W-:Y:S04]  /*7c80*/  STG.E.U16 desc[UR44][R42.64], R55 ;  /* 0x000000372a007986 */ /* 0x000fe8000c10152c */
[----:B------:R-:W-:Y:S01]  /*7c90*/  STG.E.U16 desc[UR44][R60.64], R5 ;  /* 0x000000053c007986 */ /* 0x000fe2000c10152c */
[----:B--2---:R-:W-:-:S03]  /*7ca0*/  PRMT R38, R48, 0x7632, R38 ;  /* 0x0000763230267816 */ /* 0x004fc60000000026 */
[----:B------:R-:W-:Y:S01]  /*7cb0*/  STG.E.U16 desc[UR44][R62.64], R31 ;  /* 0x0000001f3e007986 */ /* 0x000fe2000c10152c */
[----:B------:R-:W-:-:S03]  /*7cc0*/  PRMT R39, R49, 0x7632, R39 ;  /* 0x0000763231277816 */ /* 0x000fc60000000027 */
[----:B------:R2:W-:Y:S01]  /*7cd0*/  STG.E.U16 desc[UR44][R64.64], R8 ;  /* 0x0000000840007986 */ /* 0x0005e2000c10152c */
[----:B-1----:R-:W-:-:S03]  /*7ce0*/  PRMT R40, R50, 0x7632, R40 ;  /* 0x0000763232287816 */ /* 0x002fc60000000028 */
[----:B------:R-:W-:Y:S01]  /*7cf0*/  STG.E.U16 desc[UR44][R66.64], R33 ;  /* 0x0000002142007986 */ /* 0x000fe2000c10152c */
[----:B------:R-:W-:-:S03]  /*7d00*/  PRMT R41, R51, 0x7632, R41 ;  /* 0x0000763233297816 */ /* 0x000fc60000000029 */
[----:B------:R1:W-:Y:S04]  /*7d10*/  STG.E.U16 desc[UR44][R68.64], R48 ;  /* 0x0000003044007986 */ /* 0x0003e8000c10152c */
[----:B------:R3:W-:Y:S01]  /*7d20*/  STG.E.U16 desc[UR44][R70.64], R49 ;  /* 0x0000003146007986 */ /* 0x0007e2000c10152c */
[----:B0-----:R-:W-:Y:S01]  /*7d30*/  PRMT R3, R44, 0x7632, R3 ;  /* 0x000076322c037816 */ /* 0x001fe20000000003 */
[----:B--2---:R-:W0:Y:S02]  /*7d40*/  LDC.64 R8, c[0x0][0x230] ;  /* 0x00008c00ff087b82 */ /* 0x004e240000000a00 */
[----:B------:R-:W-:Y:S04]  /*7d50*/  STG.E.U16 desc[UR44][R72.64], R50 ;  /* 0x0000003248007986 */ /* 0x000fe8000c10152c */
[----:B------:R-:W-:Y:S04]  /*7d60*/  STG.E.U16 desc[UR44][R74.64], R51 ;  /* 0x000000334a007986 */ /* 0x000fe8000c10152c */
[----:B------:R-:W-:Y:S01]  /*7d70*/  STG.E.U16 desc[UR44][R76.64], R38 ;  /* 0x000000264c007986 */ /* 0x000fe2000c10152c */
[----:B------:R-:W-:-:S03]  /*7d80*/  PRMT R4, R45, 0x7632, R4 ;  /* 0x000076322d047816 */ /* 0x000fc60000000004 */
[----:B------:R-:W-:Y:S01]  /*7d90*/  STG.E.U16 desc[UR44][R78.64], R39 ;  /* 0x000000274e007986 */ /* 0x000fe2000c10152c */
[----:B-1----:R-:W-:-:S03]  /*7da0*/  PRMT R48, R46, 0x7632, R48 ;  /* 0x000076322e307816 */ /* 0x002fc60000000030 */
[----:B------:R-:W-:Y:S01]  /*7db0*/  STG.E.U16 desc[UR44][R80.64], R40 ;  /* 0x0000002850007986 */ /* 0x000fe2000c10152c */
[----:B---3--:R-:W-:-:S03]  /*7dc0*/  PRMT R49, R47, 0x7632, R49 ;  /* 0x000076322f317816 */ /* 0x008fc60000000031 */
[----:B------:R-:W-:Y:S04]  /*7dd0*/  STG.E.U16 desc[UR44][R82.64], R41 ;  /* 0x0000002952007986 */ /* 0x000fe8000c10152c */
[----:B------:R-:W-:Y:S04]  /*7de0*/  STG.E.U16 desc[UR44][R84.64], R44 ;  /* 0x0000002c54007986 */ /* 0x000fe8000c10152c */
[----:B------:R-:W-:Y:S04]  /*7df0*/  STG.E.U16 desc[UR44][R86.64], R45 ;  /* 0x0000002d56007986 */ /* 0x000fe8000c10152c */
[----:B------:R-:W-:Y:S04]  /*7e00*/  STG.E.U16 desc[UR44][R88.64], R46 ;  /* 0x0000002e58007986 */ /* 0x000fe8000c10152c */
[----:B------:R-:W-:Y:S01]  /*7e10*/  STG.E.U16 desc[UR44][R90.64], R47 ;  /* 0x0000002f5a007986 */ /* 0x000fe2000c10152c */
[----:B----4-:R-:W-:-:S03]  /*7e20*/  PRMT R54, R116, 0x7632, R54 ;  /* 0x0000763274367816 */ /* 0x010fc60000000036 */
[----:B------:R1:W-:Y:S01]  /*7e30*/  STG.E.U16 desc[UR44][R92.64], R3 ;  /* 0x000000035c007986 */ /* 0x0003e2000c10152c */
[----:B------:R-:W-:-:S03]  /*7e40*/  PRMT R55, R117, 0x7632, R55 ;  /* 0x0000763275377816 */ /* 0x000fc60000000037 */
[----:B------:R2:W-:Y:S01]  /*7e50*/  STG.E.U16 desc[UR44][R94.64], R4 ;  /* 0x000000045e007986 */ /* 0x0005e2000c10152c */
[----:B------:R-:W-:-:S03]  /*7e60*/  PRMT R56, R118, 0x7632, R56 ;  /* 0x0000763276387816 */ /* 0x000fc60000000038 */
[----:B------:R3:W-:Y:S01]  /*7e70*/  STG.E.U16 desc[UR44][R96.64], R48 ;  /* 0x0000003060007986 */ /* 0x0007e2000c10152c */
[----:B------:R-:W-:-:S03]  /*7e80*/  PRMT R57, R119, 0x7632, R57 ;  /* 0x0000763277397816 */ /* 0x000fc60000000039 */
[----:B------:R3:W-:Y:S04]  /*7e90*/  STG.E.U16 desc[UR44][R98.64], R49 ;  /* 0x0000003162007986 */ /* 0x0007e8000c10152c */
[----:B------:R3:W-:Y:S04]  /*7ea0*/  STG.E.U16 desc[UR44][R100.64], R116 ;  /* 0x0000007464007986 */ /* 0x0007e8000c10152c */
[----:B------:R3:W-:Y:S04]  /*7eb0*/  STG.E.U16 desc[UR44][R102.64], R117 ;  /* 0x0000007566007986 */ /* 0x0007e8000c10152c */
[----:B------:R3:W-:Y:S04]  /*7ec0*/  STG.E.U16 desc[UR44][R104.64], R118 ;  /* 0x0000007668007986 */ /* 0x0007e8000c10152c */
[----:B------:R3:W-:Y:S04]  /*7ed0*/  STG.E.U16 desc[UR44][R106.64], R119 ;  /* 0x000000776a007986 */ /* 0x0007e8000c10152c */
[----:B------:R3:W-:Y:S04]  /*7ee0*/  STG.E.U16 desc[UR44][R108.64], R54 ;  /* 0x000000366c007986 */ /* 0x0007e8000c10152c */
[----:B------:R3:W-:Y:S04]  /*7ef0*/  STG.E.U16 desc[UR44][R110.64], R55 ;  /* 0x000000376e007986 */ /* 0x0007e8000c10152c */
[----:B------:R3:W-:Y:S04]  /*7f00*/  STG.E.U16 desc[UR44][R112.64], R56 ;  /* 0x0000003870007986 */ /* 0x0007e8000c10152c */
[----:B------:R3:W-:Y:S01]  /*7f10*/  STG.E.U16 desc[UR44][R114.64], R57 ;  /* 0x0000003972007986 */ /* 0x0007e2000c10152c */
[----:B-1----:R-:W-:Y:S01]  /*7f20*/  FSEL R3, R0, -INF , P1 ;  /* 0xff80000000037808 */ /* 0x002fe20000800000 */
[----:B------:R-:W-:Y:S01]  /*7f30*/  IMAD.SHL.U32 R0, R122, 0x2, RZ ;  /* 0x000000027a007824 */ /* 0x000fe200078e00ff */
[----:B------:R-:W-:-:S03]  /*7f40*/  FSEL R2, R2, -INF , P0 ;  /* 0xff80000002027808 */ /* 0x000fc60000000000 */
[----:B------:R-:W-:Y:S01]  /*7f50*/  FFMA R5, R3, 0.69314718246459960938, R6 ;  /* 0x3f31721803057823 */ /* 0x000fe20000000006 */
[----:B------:R-:W-:Y:S01]  /*7f60*/  LOP3.LUT R6, R0, 0x3f8, RZ, 0xc0, !PT ;  /* 0x000003f800067812 */ /* 0x000fe200078ec0ff */
[----:B--2---:R-:W-:Y:S01]  /*7f70*/  FFMA R4, R2, 0.69314718246459960938, R7 ;  /* 0x3f31721802047823 */ /* 0x004fe20000000007 */
[----:B------:R-:W-:Y:S01]  /*7f80*/  BAR.SYNC.DEFER_BLOCKING 0x0 ;  /* 0x0000000000007b1d */ /* 0x000fe20000010000 */
[----:B------:R-:W-:Y:S01]  /*7f90*/  UIMAD UR4, UR46, UR4, URZ ;  /* 0x000000042e0472a4 */ /* 0x000fe2000f8e023f */
[----:B------:R-:W-:Y:S01]  /*7fa0*/  LOP3.LUT P2, RZ, R122, 0x100, RZ, 0xc0, !PT ;  /* 0x000001007aff7812 */ /* 0x000fe2000784c0ff */
[C---:B------:R-:W-:Y:S02]  /*7fb0*/  IMAD.SHL.U32 R3, R121.reuse, 0x4, RZ ;  /* 0x0000000479037824 */ /* 0x040fe400078e00ff */
[----:B------:R-:W-:Y:S01]  /*7fc0*/  USHF.L.U32 UR6, UR4, 0x2, URZ ;  /* 0x0000000204067899 */ /* 0x000fe2000800063f */
[----:B------:R3:W-:Y:S01]  /*7fd0*/  STS.64 [R6+UR47], R4 ;  /* 0x0000000406007988 */ /* 0x0007e20008000a2f */
[----:B------:R-:W-:Y:S01]  /*7fe0*/  UIMAD.WIDE UR4, UR4, 0x4, URZ ;  /* 0x00000004040478a5 */ /* 0x000fe2000f8e023f */
[----:B------:R-:W-:Y:S01]  /*7ff0*/  IMAD.HI R0, R121, 0x4, RZ ;  /* 0x0000000479007827 */ /* 0x000fe200078e02ff */
[----:B------:R-:W-:Y:S02]  /*8000*/  BAR.SYNC.DEFER_BLOCKING 0x0 ;  /* 0x0000000000007b1d */ /* 0x000fe40000010000 */
[----:B0-----:R-:W-:-:S04]  /*8010*/  IADD3 R2, P0, P1, R3, UR6, R8 ;  /* 0x0000000603027c10 */ /* 0x001fc8000f91e008 */
[----:B------:R-:W-:Y:S01]  /*8020*/  IADD3.X R3, R0, UR5, R9, P0, P1 ;  /* 0x0000000500037c10 */ /* 0x000fe200087e2409 */
[----:B------:R-:W-:Y:S08]  /*8030*/  @P2 EXIT ;  /* 0x000000000000294d */ /* 0x000ff00003800000 */
[----:B---3--:R-:W0:Y:S04]  /*8040*/  LDS R5, [R120] ;  /* 0x0000000078057984 */ /* 0x008e280000000800 */
[----:B0-----:R-:W-:Y:S01]  /*8050*/  STG.E desc[UR44][R2.64], R5 ;  /* 0x0000000502007986 */ /* 0x001fe2000c10192c */
[----:B------:R-:W-:Y:S05]  /*8060*/  EXIT ;  /* 0x000000000000794d */ /* 0x000fea0003800000 */
.L_x_2:
[----:B------:R-:W-:-:S00]  /*8070*/  BRA `(.L_x_2) ;  /* 0xfffffffc00fc7947 */ /* 0x000fc0000383ffff */
[----:B------:R-:W-:-:S00]  /*8080*/  NOP ;  /* 0x0000000000007918 */ /* 0x000fc00000000000 */
[----:B------:R-:W-:-:S00]  /*8090*/  NOP ;  /* 0x0000000000007918 */ /* 0x000fc00000000000 */
[----:B------:R-:W-:-:S00]  /*80a0*/  NOP ;  /* 0x0000000000007918 */ /* 0x000fc00000000000 */
[----:B------:R-:W-:-:S00]  /*80b0*/  NOP ;  /* 0x0000000000007918 */ /* 0x000fc00000000000 */
[----:B------:R-:W-:-:S00]  /*80c0*/  NOP ;  /* 0x0000000000007918 */ /* 0x000fc00000000000 */
[----:B------:R-:W-:-:S00]  /*80d0*/  NOP ;  /* 0x0000000000007918 */ /* 0x000fc00000000000 */
[----:B------:R-:W-:-:S00]  /*80e0*/  NOP ;  /* 0x0000000000007918 */ /* 0x000fc00000000000 */
[----:B------:R-:W-:-:S00]  /*80f0*/  NOP ;  /* 0x0000000000007918 */ /* 0x000fc00000000000 */
.L_x_3:


//--------------------- .nv.global.init           --------------------------
	.section	.nv.global.init,"aw",@progbits
.nv.global.init:
	.type		_$_str,@object
	.size		_$_str,(.L_0 - _$_str)
_$_str:
        /*0000*/ 	.byte	0x5f, 0x5f, 0x43, 0x55, 0x44, 0x41, 0x5f, 0x46, 0x54, 0x5a, 0x00
.L_0:


//--------------------- .nv.shared.attn_fwd       --------------------------
	.section	.nv.shared.attn_fwd,"aw",@nobits
	.sectionflags	@""
	.align	16
	.zero		1024


//--------------------- .nv.shared.reserved.0     --------------------------
	.section	.nv.shared.reserved.0,"aw",@nobits
	.weak		__nv_reservedSMEM_offset_0_alias
	.size		__nv_reservedSMEM_offset_0_alias, 0, 0
	.other		__nv_reservedSMEM_offset_0_alias,@"STO_CUDA_RESERVED_SHARED STV_DEFAULT"
__nv_reservedSMEM_offset_0_alias:
	.zero		0


//--------------------- .nv.constant0.attn_fwd    --------------------------
	.section	.nv.constant0.attn_fwd,"a",@progbits
	.sectionflags	@""
	.align	4
.nv.constant0.attn_fwd:
	.zero		664


//--------------------- SYMBOLS --------------------------

	.type		.nv.reservedSmem.offset0,@object
	.size		.nv.reservedSmem.offset0,0x4
